//
// Generated by NVIDIA NVVM Compiler
//
// Compiler Build ID: CL-36424714
// Cuda compilation tools, release 13.0, V13.0.88
// Based on NVVM 20.0.0
//

.version 9.0
.target sm_100
.address_size 64

	// .globl	_Z12deviceEnergyPcPfiif
.global .align 4 .b8 precalc_xorwow_matrix[102400];
.global .align 4 .b8 precalc_xorwow_offset_matrix[102400];
.global .align 4 .b8 mrg32k3aM1[2304];
.global .align 4 .b8 mrg32k3aM2[2304];
.global .align 4 .b8 mrg32k3aM1SubSeq[2016];
.global .align 4 .b8 mrg32k3aM2SubSeq[2016];
.global .align 4 .b8 mrg32k3aM1Seq[2304];
.global .align 4 .b8 mrg32k3aM2Seq[2304];
.const .align 8 .b8 __cr_lgamma_table[72];

.visible .entry _Z12deviceEnergyPcPfiif(
	.param .u64 .ptr .align 1 _Z12deviceEnergyPcPfiif_param_0,
	.param .u64 .ptr .align 1 _Z12deviceEnergyPcPfiif_param_1,
	.param .u32 _Z12deviceEnergyPcPfiif_param_2,
	.param .u32 _Z12deviceEnergyPcPfiif_param_3,
	.param .f32 _Z12deviceEnergyPcPfiif_param_4
)
{
	.reg .pred 	%p<6>;
	.reg .b16 	%rs<6>;
	.reg .b32 	%r<137>;
	.reg .b32 	%f<10>;
	.reg .b64 	%rd<35>;

	ld.param.u64 	%rd3, [_Z12deviceEnergyPcPfiif_param_0];
	ld.param.u64 	%rd2, [_Z12deviceEnergyPcPfiif_param_1];
	ld.param.u32 	%r20, [_Z12deviceEnergyPcPfiif_param_2];
	ld.param.u32 	%r21, [_Z12deviceEnergyPcPfiif_param_3];
	ld.param.f32 	%f5, [_Z12deviceEnergyPcPfiif_param_4];
	cvta.to.global.u64 	%rd1, %rd3;
	mov.u32 	%r22, %tid.x;
	mov.u32 	%r23, %ctaid.x;
	mov.u32 	%r24, %ntid.x;
	mad.lo.s32 	%r1, %r23, %r24, %r22;
	setp.lt.s32 	%p1, %r21, 1;
	mov.f32 	%f8, 0f00000000;
	mov.f32 	%f9, %f8;
	@%p1 bra 	$L__BB0_7;
	mul.lo.s32 	%r2, %r21, %r1;
	sub.s32 	%r3, %r21, %r20;
	setp.eq.s32 	%p2, %r21, 1;
	mov.b32 	%r132, 0;
	mov.u32 	%r130, %r132;
	mov.u32 	%r131, %r132;
	@%p2 bra 	$L__BB0_4;
	and.b32  	%r132, %r21, 2147483646;
	mov.b32 	%r127, 0;
	prmt.b32 	%r70, %r71, %r72, 0x3340U;
	mov.u32 	%r130, %r127;
	mov.u32 	%r131, %r127;
$L__BB0_3:
	add.s32 	%r28, %r127, %r2;
	cvt.s64.s32 	%rd4, %r28;
	add.s64 	%rd5, %rd1, %rd4;
	add.s32 	%r29, %r3, %r127;
	rem.s32 	%r30, %r29, %r21;
	add.s32 	%r31, %r127, 1;
	rem.s32 	%r32, %r31, %r20;
	rem.s32 	%r33, %r127, %r20;
	sub.s32 	%r34, %r127, %r33;
	add.s32 	%r35, %r127, %r20;
	rem.s32 	%r36, %r35, %r21;
	add.s32 	%r37, %r35, -1;
	rem.s32 	%r38, %r37, %r20;
	add.s32 	%r39, %r30, %r2;
	cvt.s64.s32 	%rd6, %r39;
	add.s64 	%rd7, %rd1, %rd6;
	add.s32 	%r40, %r32, %r2;
	add.s32 	%r41, %r40, %r34;
	cvt.s64.s32 	%rd8, %r41;
	add.s64 	%rd9, %rd1, %rd8;
	add.s32 	%r42, %r36, %r2;
	cvt.s64.s32 	%rd10, %r42;
	add.s64 	%rd11, %rd1, %rd10;
	ld.global.s8 	%r43, [%rd11];
	add.s32 	%r44, %r34, %r2;
	add.s32 	%r45, %r44, %r38;
	cvt.s64.s32 	%rd12, %r45;
	add.s64 	%rd13, %rd1, %rd12;
	ld.global.s8 	%r46, [%rd13];
	ld.global.s8 	%rs1, [%rd5];
	cvt.s32.s16 	%r47, %rs1;
	add.s32 	%r48, %r46, %r43;
	mul.lo.s32 	%r49, %r48, %r47;
	add.s32 	%r50, %r29, 1;
	rem.s32 	%r51, %r50, %r21;
	add.s32 	%r127, %r127, 2;
	rem.s32 	%r52, %r127, %r20;
	sub.s32 	%r53, %r31, %r32;
	add.s32 	%r54, %r35, 1;
	rem.s32 	%r55, %r54, %r21;
	rem.s32 	%r56, %r35, %r20;
	add.s32 	%r57, %r51, %r2;
	cvt.s64.s32 	%rd14, %r57;
	add.s64 	%rd15, %rd1, %rd14;
	add.s32 	%r58, %r52, %r2;
	add.s32 	%r59, %r58, %r53;
	cvt.s64.s32 	%rd16, %r59;
	add.s64 	%rd17, %rd1, %rd16;
	add.s32 	%r60, %r55, %r2;
	cvt.s64.s32 	%rd18, %r60;
	add.s64 	%rd19, %rd1, %rd18;
	ld.global.s8 	%r61, [%rd19];
	add.s32 	%r62, %r53, %r2;
	add.s32 	%r63, %r62, %r56;
	cvt.s64.s32 	%rd20, %r63;
	add.s64 	%rd21, %rd1, %rd20;
	ld.global.s8 	%r64, [%rd21];
	ld.global.s8 	%rs2, [%rd5+1];
	cvt.s32.s16 	%r65, %rs2;
	mov.b32 	%r66, {%rs1, %rs2};
	cvt.u32.u16 	%r67, %rs1;
	prmt.b32 	%r68, %r67, %r69, 0x3340U;
	prmt.b32 	%r73, %r68, %r70, 0x5410U;
	cvt.u32.u16 	%r74, %rs2;
	bfi.b32 	%r75, %r74, %r73, 8, 8;
	dp2a.lo.s32.s32 	%r131, %r66, %r75, %r131;
	ld.global.u8 	%r76, [%rd17];
	ld.global.u8 	%r77, [%rd15];
	prmt.b32 	%r78, %r76, %r77, 0x3340U;
	ld.global.u8 	%r79, [%rd9];
	ld.global.u8 	%r80, [%rd7];
	prmt.b32 	%r81, %r79, %r80, 0x3340U;
	prmt.b32 	%r82, %r81, %r78, 0x5410U;
	bfi.b32 	%r83, %r67, %r73, 8, 8;
	bfi.b32 	%r84, %r74, %r83, 16, 8;
	bfi.b32 	%r85, %r74, %r84, 24, 8;
	dp4a.s32.s32 	%r86, %r82, %r85, %r49;
	add.s32 	%r87, %r64, %r61;
	mul.lo.s32 	%r88, %r87, %r65;
	sub.s32 	%r89, %r130, %r88;
	sub.s32 	%r130, %r89, %r86;
	setp.ne.s32 	%p3, %r127, %r132;
	@%p3 bra 	$L__BB0_3;
$L__BB0_4:
	and.b32  	%r90, %r21, 1;
	setp.eq.b32 	%p4, %r90, 1;
	not.pred 	%p5, %p4;
	@%p5 bra 	$L__BB0_6;
	add.s32 	%r91, %r132, %r2;
	cvt.s64.s32 	%rd22, %r91;
	add.s64 	%rd23, %rd1, %rd22;
	add.s32 	%r92, %r3, %r132;
	rem.s32 	%r93, %r92, %r21;
	add.s32 	%r94, %r132, 1;
	rem.s32 	%r95, %r94, %r20;
	rem.s32 	%r96, %r132, %r20;
	sub.s32 	%r97, %r132, %r96;
	add.s32 	%r98, %r132, %r20;
	rem.s32 	%r99, %r98, %r21;
	add.s32 	%r100, %r98, -1;
	rem.s32 	%r101, %r100, %r20;
	add.s32 	%r102, %r93, %r2;
	cvt.s64.s32 	%rd24, %r102;
	add.s64 	%rd25, %rd1, %rd24;
	ld.global.s8 	%rs3, [%rd25];
	add.s32 	%r103, %r95, %r2;
	add.s32 	%r104, %r103, %r97;
	cvt.s64.s32 	%rd26, %r104;
	add.s64 	%rd27, %rd1, %rd26;
	ld.global.s8 	%rs4, [%rd27];
	add.s32 	%r105, %r99, %r2;
	cvt.s64.s32 	%rd28, %r105;
	add.s64 	%rd29, %rd1, %rd28;
	ld.global.s8 	%r106, [%rd29];
	add.s32 	%r107, %r97, %r2;
	add.s32 	%r108, %r107, %r101;
	cvt.s64.s32 	%rd30, %r108;
	add.s64 	%rd31, %rd1, %rd30;
	ld.global.s8 	%r109, [%rd31];
	ld.global.s8 	%rs5, [%rd23];
	cvt.s32.s16 	%r110, %rs5;
	mul.wide.s16 	%r111, %rs5, %rs5;
	add.s32 	%r112, %r109, %r106;
	mul.lo.s32 	%r113, %r112, %r110;
	mov.b32 	%r114, {%rs4, %rs3};
	cvt.u32.u16 	%r115, %rs5;
	prmt.b32 	%r116, %r115, %r115, 0x3340U;
	prmt.b32 	%r117, %r118, %r119, 0x3340U;
	prmt.b32 	%r120, %r116, %r117, 0x5410U;
	mov.b32 	%r121, 0;
	dp2a.lo.s32.s32 	%r122, %r114, %r120, %r121;
	sub.s32 	%r123, %r130, %r122;
	sub.s32 	%r130, %r123, %r113;
	add.s32 	%r131, %r111, %r131;
$L__BB0_6:
	shr.u32 	%r124, %r130, 31;
	add.s32 	%r125, %r130, %r124;
	shr.s32 	%r126, %r125, 1;
	cvt.rn.f32.s32 	%f9, %r126;
	cvt.rn.f32.u32 	%f8, %r131;
$L__BB0_7:
	cvta.to.global.u64 	%rd32, %rd2;
	fma.rn.f32 	%f7, %f5, %f8, %f9;
	mul.wide.s32 	%rd33, %r1, 4;
	add.s64 	%rd34, %rd32, %rd33;
	st.global.f32 	[%rd34], %f7;
	ret;

}
	// .globl	_Z11equilibrateP24curandStatePhilox4_32_10PcPfiiiiiffb
.visible .entry _Z11equilibrateP24curandStatePhilox4_32_10PcPfiiiiiffb(
	.param .u64 .ptr .align 1 _Z11equilibrateP24curandStatePhilox4_32_10PcPfiiiiiffb_param_0,
	.param .u64 .ptr .align 1 _Z11equilibrateP24curandStatePhilox4_32_10PcPfiiiiiffb_param_1,
	.param .u64 .ptr .align 1 _Z11equilibrateP24curandStatePhilox4_32_10PcPfiiiiiffb_param_2,
	.param .u32 _Z11equilibrateP24curandStatePhilox4_32_10PcPfiiiiiffb_param_3,
	.param .u32 _Z11equilibrateP24curandStatePhilox4_32_10PcPfiiiiiffb_param_4,
	.param .u32 _Z11equilibrateP24curandStatePhilox4_32_10PcPfiiiiiffb_param_5,
	.param .u32 _Z11equilibrateP24curandStatePhilox4_32_10PcPfiiiiiffb_param_6,
	.param .u32 _Z11equilibrateP24curandStatePhilox4_32_10PcPfiiiiiffb_param_7,
	.param .f32 _Z11equilibrateP24curandStatePhilox4_32_10PcPfiiiiiffb_param_8,
	.param .f32 _Z11equilibrateP24curandStatePhilox4_32_10PcPfiiiiiffb_param_9,
	.param .u8 _Z11equilibrateP24curandStatePhilox4_32_10PcPfiiiiiffb_param_10
)
{
	.reg .pred 	%p<28>;
	.reg .b16 	%rs<12>;
	.reg .b32 	%r<460>;
	.reg .b32 	%f<10>;
	.reg .b64 	%rd<50>;

	ld.param.u64 	%rd7, [_Z11equilibrateP24curandStatePhilox4_32_10PcPfiiiiiffb_param_1];
	ld.param.u64 	%rd6, [_Z11equilibrateP24curandStatePhilox4_32_10PcPfiiiiiffb_param_2];
	ld.param.u32 	%r61, [_Z11equilibrateP24curandStatePhilox4_32_10PcPfiiiiiffb_param_3];
	ld.param.u32 	%r62, [_Z11equilibrateP24curandStatePhilox4_32_10PcPfiiiiiffb_param_4];
	ld.param.u32 	%r63, [_Z11equilibrateP24curandStatePhilox4_32_10PcPfiiiiiffb_param_7];
	ld.param.f32 	%f2, [_Z11equilibrateP24curandStatePhilox4_32_10PcPfiiiiiffb_param_8];
	ld.param.f32 	%f3, [_Z11equilibrateP24curandStatePhilox4_32_10PcPfiiiiiffb_param_9];
	ld.param.s8 	%rs3, [_Z11equilibrateP24curandStatePhilox4_32_10PcPfiiiiiffb_param_10];
	cvta.to.global.u64 	%rd1, %rd7;
	mov.u32 	%r65, %tid.x;
	mov.u32 	%r66, %ctaid.x;
	mov.u32 	%r67, %ntid.x;
	mad.lo.s32 	%r1, %r66, %r67, %r65;
	mul.lo.s32 	%r2, %r62, %r1;
	setp.lt.s32 	%p1, %r62, 1;
	mov.b32 	%r447, 0;
	mov.u32 	%r446, %r447;
	@%p1 bra 	$L__BB1_6;
	sub.s32 	%r3, %r62, %r61;
	setp.eq.s32 	%p2, %r62, 1;
	mov.b32 	%r440, 0;
	mov.u32 	%r446, %r440;
	mov.u32 	%r447, %r440;
	@%p2 bra 	$L__BB1_4;
	and.b32  	%r440, %r62, 2147483646;
	mov.b32 	%r445, 0;
	prmt.b32 	%r113, %r114, %r115, 0x3340U;
	mov.u32 	%r446, %r445;
	mov.u32 	%r447, %r445;
$L__BB1_3:
	add.s32 	%r71, %r445, %r2;
	cvt.s64.s32 	%rd8, %r71;
	add.s64 	%rd9, %rd1, %rd8;
	add.s32 	%r72, %r3, %r445;
	rem.s32 	%r73, %r72, %r62;
	add.s32 	%r74, %r445, 1;
	rem.s32 	%r75, %r74, %r61;
	rem.s32 	%r76, %r445, %r61;
	sub.s32 	%r77, %r445, %r76;
	add.s32 	%r78, %r445, %r61;
	rem.s32 	%r79, %r78, %r62;
	add.s32 	%r80, %r78, -1;
	rem.s32 	%r81, %r80, %r61;
	add.s32 	%r82, %r73, %r2;
	cvt.s64.s32 	%rd10, %r82;
	add.s64 	%rd11, %rd1, %rd10;
	add.s32 	%r83, %r75, %r2;
	add.s32 	%r84, %r83, %r77;
	cvt.s64.s32 	%rd12, %r84;
	add.s64 	%rd13, %rd1, %rd12;
	add.s32 	%r85, %r79, %r2;
	cvt.s64.s32 	%rd14, %r85;
	add.s64 	%rd15, %rd1, %rd14;
	ld.global.s8 	%r86, [%rd15];
	add.s32 	%r87, %r77, %r2;
	add.s32 	%r88, %r87, %r81;
	cvt.s64.s32 	%rd16, %r88;
	add.s64 	%rd17, %rd1, %rd16;
	ld.global.s8 	%r89, [%rd17];
	ld.global.s8 	%rs4, [%rd9];
	cvt.s32.s16 	%r90, %rs4;
	add.s32 	%r91, %r89, %r86;
	mul.lo.s32 	%r92, %r91, %r90;
	add.s32 	%r93, %r72, 1;
	rem.s32 	%r94, %r93, %r62;
	add.s32 	%r445, %r445, 2;
	rem.s32 	%r95, %r445, %r61;
	sub.s32 	%r96, %r74, %r75;
	add.s32 	%r97, %r78, 1;
	rem.s32 	%r98, %r97, %r62;
	rem.s32 	%r99, %r78, %r61;
	add.s32 	%r100, %r94, %r2;
	cvt.s64.s32 	%rd18, %r100;
	add.s64 	%rd19, %rd1, %rd18;
	add.s32 	%r101, %r95, %r2;
	add.s32 	%r102, %r101, %r96;
	cvt.s64.s32 	%rd20, %r102;
	add.s64 	%rd21, %rd1, %rd20;
	add.s32 	%r103, %r98, %r2;
	cvt.s64.s32 	%rd22, %r103;
	add.s64 	%rd23, %rd1, %rd22;
	ld.global.s8 	%r104, [%rd23];
	add.s32 	%r105, %r96, %r2;
	add.s32 	%r106, %r105, %r99;
	cvt.s64.s32 	%rd24, %r106;
	add.s64 	%rd25, %rd1, %rd24;
	ld.global.s8 	%r107, [%rd25];
	ld.global.s8 	%rs5, [%rd9+1];
	cvt.s32.s16 	%r108, %rs5;
	mov.b32 	%r109, {%rs4, %rs5};
	cvt.u32.u16 	%r110, %rs4;
	prmt.b32 	%r111, %r110, %r112, 0x3340U;
	prmt.b32 	%r116, %r111, %r113, 0x5410U;
	cvt.u32.u16 	%r117, %rs5;
	bfi.b32 	%r118, %r117, %r116, 8, 8;
	dp2a.lo.s32.s32 	%r447, %r109, %r118, %r447;
	ld.global.u8 	%r119, [%rd21];
	ld.global.u8 	%r120, [%rd19];
	prmt.b32 	%r121, %r119, %r120, 0x3340U;
	ld.global.u8 	%r122, [%rd13];
	ld.global.u8 	%r123, [%rd11];
	prmt.b32 	%r124, %r122, %r123, 0x3340U;
	prmt.b32 	%r125, %r124, %r121, 0x5410U;
	bfi.b32 	%r126, %r110, %r116, 8, 8;
	bfi.b32 	%r127, %r117, %r126, 16, 8;
	bfi.b32 	%r128, %r117, %r127, 24, 8;
	dp4a.s32.s32 	%r129, %r125, %r128, %r92;
	add.s32 	%r130, %r107, %r104;
	mul.lo.s32 	%r131, %r130, %r108;
	sub.s32 	%r132, %r446, %r131;
	sub.s32 	%r446, %r132, %r129;
	setp.eq.s32 	%p3, %r445, %r440;
	@%p3 bra 	$L__BB1_4;
	bra.uni 	$L__BB1_3;
$L__BB1_4:
	and.b32  	%r133, %r62, 1;
	setp.eq.b32 	%p4, %r133, 1;
	not.pred 	%p5, %p4;
	@%p5 bra 	$L__BB1_6;
	add.s32 	%r134, %r440, %r2;
	cvt.s64.s32 	%rd26, %r134;
	add.s64 	%rd27, %rd1, %rd26;
	add.s32 	%r135, %r3, %r440;
	rem.s32 	%r136, %r135, %r62;
	add.s32 	%r137, %r440, 1;
	rem.s32 	%r138, %r137, %r61;
	rem.s32 	%r139, %r440, %r61;
	sub.s32 	%r140, %r440, %r139;
	add.s32 	%r141, %r440, %r61;
	rem.s32 	%r142, %r141, %r62;
	add.s32 	%r143, %r141, -1;
	rem.s32 	%r144, %r143, %r61;
	add.s32 	%r145, %r136, %r2;
	cvt.s64.s32 	%rd28, %r145;
	add.s64 	%rd29, %rd1, %rd28;
	ld.global.s8 	%rs6, [%rd29];
	add.s32 	%r146, %r138, %r2;
	add.s32 	%r147, %r146, %r140;
	cvt.s64.s32 	%rd30, %r147;
	add.s64 	%rd31, %rd1, %rd30;
	ld.global.s8 	%rs7, [%rd31];
	add.s32 	%r148, %r142, %r2;
	cvt.s64.s32 	%rd32, %r148;
	add.s64 	%rd33, %rd1, %rd32;
	ld.global.s8 	%r149, [%rd33];
	add.s32 	%r150, %r140, %r2;
	add.s32 	%r151, %r150, %r144;
	cvt.s64.s32 	%rd34, %r151;
	add.s64 	%rd35, %rd1, %rd34;
	ld.global.s8 	%r152, [%rd35];
	ld.global.s8 	%rs8, [%rd27];
	cvt.s32.s16 	%r153, %rs8;
	mul.wide.s16 	%r154, %rs8, %rs8;
	add.s32 	%r155, %r152, %r149;
	mul.lo.s32 	%r156, %r155, %r153;
	mov.b32 	%r157, {%rs7, %rs6};
	cvt.u32.u16 	%r158, %rs8;
	prmt.b32 	%r159, %r158, %r158, 0x3340U;
	prmt.b32 	%r160, %r161, %r162, 0x3340U;
	prmt.b32 	%r163, %r159, %r160, 0x5410U;
	mov.b32 	%r164, 0;
	dp2a.lo.s32.s32 	%r165, %r157, %r163, %r164;
	sub.s32 	%r166, %r446, %r165;
	sub.s32 	%r446, %r166, %r156;
	add.s32 	%r447, %r154, %r447;
$L__BB1_6:
	mul.lo.s32 	%r14, %r63, %r62;
	setp.lt.s32 	%p6, %r14, 1;
	@%p6 bra 	$L__BB1_40;
	ld.param.u64 	%rd49, [_Z11equilibrateP24curandStatePhilox4_32_10PcPfiiiiiffb_param_0];
	cvta.to.global.u64 	%rd36, %rd49;
	mul.wide.s32 	%rd37, %r1, 64;
	add.s64 	%rd2, %rd36, %rd37;
	sub.s32 	%r15, %r62, %r61;
	cvta.to.global.u64 	%rd38, %rd6;
	mul.wide.s32 	%rd39, %r1, 4;
	add.s64 	%rd3, %rd38, %rd39;
	neg.s32 	%r448, %r14;
	prmt.b32 	%r427, %r428, %r429, 0x3340U;
$L__BB1_8:
	ld.global.u32 	%r167, [%rd2+40];
	add.s32 	%r454, %r167, 1;
	st.global.u32 	[%rd2+40], %r454;
	setp.eq.s32 	%p7, %r167, 1;
	@%p7 bra 	$L__BB1_12;
	setp.eq.s32 	%p8, %r167, 2;
	@%p8 bra 	$L__BB1_13;
	setp.eq.s32 	%p9, %r167, 3;
	@%p9 bra 	$L__BB1_14;
	ld.global.u32 	%r451, [%rd2+16];
	bra.uni 	$L__BB1_15;
$L__BB1_12:
	ld.global.u32 	%r451, [%rd2+20];
	bra.uni 	$L__BB1_15;
$L__BB1_13:
	ld.global.u32 	%r451, [%rd2+24];
	bra.uni 	$L__BB1_15;
$L__BB1_14:
	ld.global.u32 	%r451, [%rd2+28];
$L__BB1_15:
	setp.ne.s32 	%p10, %r454, 4;
	@%p10 bra 	$L__BB1_22;
	ld.global.v2.u32 	{%r168, %r453}, [%rd2];
	add.s32 	%r33, %r168, 1;
	setp.eq.s32 	%p11, %r33, 0;
	st.global.u32 	[%rd2], %r33;
	@%p11 bra 	$L__BB1_18;
	ld.global.u32 	%r452, [%rd2+8];
	bra.uni 	$L__BB1_21;
$L__BB1_18:
	add.s32 	%r453, %r453, 1;
	setp.ne.s32 	%p12, %r453, 0;
	st.global.u32 	[%rd2+4], %r453;
	ld.global.u32 	%r452, [%rd2+8];
	@%p12 bra 	$L__BB1_21;
	add.s32 	%r452, %r452, 1;
	setp.ne.s32 	%p13, %r452, 0;
	st.global.u32 	[%rd2+8], %r452;
	mov.b32 	%r453, 0;
	@%p13 bra 	$L__BB1_21;
	ld.global.u32 	%r171, [%rd2+12];
	add.s32 	%r172, %r171, 1;
	st.global.u32 	[%rd2+12], %r172;
	mov.b32 	%r452, 0;
	mov.u32 	%r453, %r452;
$L__BB1_21:
	ld.global.u32 	%r174, [%rd2+12];
	ld.global.v2.u32 	{%r175, %r176}, [%rd2+32];
	mov.b32 	%r177, -766435501;
	mul.hi.u32 	%r178, %r177, %r33;
	mul.lo.s32 	%r179, %r33, -766435501;
	mov.b32 	%r180, -845247145;
	mul.hi.u32 	%r181, %r180, %r452;
	mul.lo.s32 	%r182, %r452, -845247145;
	xor.b32  	%r183, %r181, %r453;
	xor.b32  	%r184, %r183, %r175;
	xor.b32  	%r185, %r174, %r178;
	xor.b32  	%r186, %r185, %r176;
	add.s32 	%r187, %r175, -1640531527;
	add.s32 	%r188, %r176, -1150833019;
	mul.hi.u32 	%r189, %r177, %r184;
	mul.lo.s32 	%r190, %r184, -766435501;
	mul.hi.u32 	%r191, %r180, %r186;
	mul.lo.s32 	%r192, %r186, -845247145;
	xor.b32  	%r193, %r182, %r191;
	xor.b32  	%r194, %r193, %r187;
	xor.b32  	%r195, %r189, %r179;
	xor.b32  	%r196, %r195, %r188;
	add.s32 	%r197, %r175, 1013904242;
	add.s32 	%r198, %r176, 1993301258;
	mul.hi.u32 	%r199, %r177, %r194;
	mul.lo.s32 	%r200, %r194, -766435501;
	mul.hi.u32 	%r201, %r180, %r196;
	mul.lo.s32 	%r202, %r196, -845247145;
	xor.b32  	%r203, %r192, %r197;
	xor.b32  	%r204, %r203, %r201;
	xor.b32  	%r205, %r198, %r190;
	xor.b32  	%r206, %r205, %r199;
	add.s32 	%r207, %r175, -626627285;
	add.s32 	%r208, %r176, 842468239;
	mul.hi.u32 	%r209, %r177, %r204;
	mul.lo.s32 	%r210, %r204, -766435501;
	mul.hi.u32 	%r211, %r180, %r206;
	mul.lo.s32 	%r212, %r206, -845247145;
	xor.b32  	%r213, %r202, %r207;
	xor.b32  	%r214, %r213, %r211;
	xor.b32  	%r215, %r200, %r208;
	xor.b32  	%r216, %r215, %r209;
	add.s32 	%r217, %r175, 2027808484;
	add.s32 	%r218, %r176, -308364780;
	mul.hi.u32 	%r219, %r177, %r214;
	mul.lo.s32 	%r220, %r214, -766435501;
	mul.hi.u32 	%r221, %r180, %r216;
	mul.lo.s32 	%r222, %r216, -845247145;
	xor.b32  	%r223, %r212, %r217;
	xor.b32  	%r224, %r223, %r221;
	xor.b32  	%r225, %r210, %r218;
	xor.b32  	%r226, %r225, %r219;
	add.s32 	%r227, %r175, 387276957;
	add.s32 	%r228, %r176, -1459197799;
	mul.hi.u32 	%r229, %r177, %r224;
	mul.lo.s32 	%r230, %r224, -766435501;
	mul.hi.u32 	%r231, %r180, %r226;
	mul.lo.s32 	%r232, %r226, -845247145;
	xor.b32  	%r233, %r222, %r227;
	xor.b32  	%r234, %r233, %r231;
	xor.b32  	%r235, %r220, %r228;
	xor.b32  	%r236, %r235, %r229;
	add.s32 	%r237, %r175, -1253254570;
	add.s32 	%r238, %r176, 1684936478;
	mul.hi.u32 	%r239, %r177, %r234;
	mul.lo.s32 	%r240, %r234, -766435501;
	mul.hi.u32 	%r241, %r180, %r236;
	mul.lo.s32 	%r242, %r236, -845247145;
	xor.b32  	%r243, %r232, %r237;
	xor.b32  	%r244, %r243, %r241;
	xor.b32  	%r245, %r230, %r238;
	xor.b32  	%r246, %r245, %r239;
	add.s32 	%r247, %r175, 1401181199;
	add.s32 	%r248, %r176, 534103459;
	mul.hi.u32 	%r249, %r177, %r244;
	mul.lo.s32 	%r250, %r244, -766435501;
	mul.hi.u32 	%r251, %r180, %r246;
	mul.lo.s32 	%r252, %r246, -845247145;
	xor.b32  	%r253, %r242, %r247;
	xor.b32  	%r254, %r253, %r251;
	xor.b32  	%r255, %r240, %r248;
	xor.b32  	%r256, %r255, %r249;
	add.s32 	%r257, %r175, -239350328;
	add.s32 	%r258, %r176, -616729560;
	mul.hi.u32 	%r259, %r177, %r254;
	mul.lo.s32 	%r260, %r254, -766435501;
	mul.hi.u32 	%r261, %r180, %r256;
	mul.lo.s32 	%r262, %r256, -845247145;
	xor.b32  	%r263, %r252, %r257;
	xor.b32  	%r264, %r263, %r261;
	xor.b32  	%r265, %r250, %r258;
	xor.b32  	%r266, %r265, %r259;
	add.s32 	%r267, %r175, -1879881855;
	add.s32 	%r268, %r176, -1767562579;
	mul.hi.u32 	%r269, %r177, %r264;
	mul.lo.s32 	%r270, %r264, -766435501;
	mul.hi.u32 	%r271, %r180, %r266;
	mul.lo.s32 	%r272, %r266, -845247145;
	xor.b32  	%r273, %r262, %r267;
	xor.b32  	%r274, %r273, %r271;
	xor.b32  	%r275, %r260, %r268;
	xor.b32  	%r276, %r275, %r269;
	st.global.v4.u32 	[%rd2+16], {%r274, %r272, %r276, %r270};
	mov.b32 	%r454, 0;
	st.global.u32 	[%rd2+40], %r454;
$L__BB1_22:
	rem.u32 	%r41, %r451, %r62;
	add.s32 	%r277, %r41, %r2;
	cvt.s64.s32 	%rd40, %r277;
	add.s64 	%rd4, %rd1, %rd40;
	ld.global.u8 	%rs1, [%rd4];
	add.s32 	%r42, %r454, 1;
	st.global.u32 	[%rd2+40], %r42;
	setp.eq.s32 	%p14, %r454, 1;
	@%p14 bra 	$L__BB1_26;
	setp.eq.s32 	%p15, %r454, 2;
	@%p15 bra 	$L__BB1_27;
	setp.eq.s32 	%p16, %r454, 3;
	@%p16 bra 	$L__BB1_28;
	ld.global.u32 	%r455, [%rd2+16];
	bra.uni 	$L__BB1_29;
$L__BB1_26:
	ld.global.u32 	%r455, [%rd2+20];
	bra.uni 	$L__BB1_29;
$L__BB1_27:
	ld.global.u32 	%r455, [%rd2+24];
	bra.uni 	$L__BB1_29;
$L__BB1_28:
	ld.global.u32 	%r455, [%rd2+28];
$L__BB1_29:
	setp.ne.s32 	%p17, %r42, 4;
	@%p17 bra 	$L__BB1_36;
	ld.global.v2.u32 	{%r278, %r457}, [%rd2];
	add.s32 	%r49, %r278, 1;
	setp.eq.s32 	%p18, %r49, 0;
	st.global.u32 	[%rd2], %r49;
	@%p18 bra 	$L__BB1_32;
	ld.global.u32 	%r456, [%rd2+8];
	bra.uni 	$L__BB1_35;
$L__BB1_32:
	add.s32 	%r457, %r457, 1;
	setp.ne.s32 	%p19, %r457, 0;
	st.global.u32 	[%rd2+4], %r457;
	ld.global.u32 	%r456, [%rd2+8];
	@%p19 bra 	$L__BB1_35;
	add.s32 	%r456, %r456, 1;
	setp.ne.s32 	%p20, %r456, 0;
	st.global.u32 	[%rd2+8], %r456;
	mov.b32 	%r457, 0;
	@%p20 bra 	$L__BB1_35;
	ld.global.u32 	%r281, [%rd2+12];
	add.s32 	%r282, %r281, 1;
	st.global.u32 	[%rd2+12], %r282;
	mov.b32 	%r456, 0;
	mov.u32 	%r457, %r456;
$L__BB1_35:
	ld.global.u32 	%r283, [%rd2+12];
	ld.global.v2.u32 	{%r284, %r285}, [%rd2+32];
	mov.b32 	%r286, -766435501;
	mul.hi.u32 	%r287, %r286, %r49;
	mul.lo.s32 	%r288, %r49, -766435501;
	mov.b32 	%r289, -845247145;
	mul.hi.u32 	%r290, %r289, %r456;
	mul.lo.s32 	%r291, %r456, -845247145;
	xor.b32  	%r292, %r290, %r457;
	xor.b32  	%r293, %r292, %r284;
	xor.b32  	%r294, %r283, %r287;
	xor.b32  	%r295, %r294, %r285;
	add.s32 	%r296, %r284, -1640531527;
	add.s32 	%r297, %r285, -1150833019;
	mul.hi.u32 	%r298, %r286, %r293;
	mul.lo.s32 	%r299, %r293, -766435501;
	mul.hi.u32 	%r300, %r289, %r295;
	mul.lo.s32 	%r301, %r295, -845247145;
	xor.b32  	%r302, %r291, %r300;
	xor.b32  	%r303, %r302, %r296;
	xor.b32  	%r304, %r298, %r288;
	xor.b32  	%r305, %r304, %r297;
	add.s32 	%r306, %r284, 1013904242;
	add.s32 	%r307, %r285, 1993301258;
	mul.hi.u32 	%r308, %r286, %r303;
	mul.lo.s32 	%r309, %r303, -766435501;
	mul.hi.u32 	%r310, %r289, %r305;
	mul.lo.s32 	%r311, %r305, -845247145;
	xor.b32  	%r312, %r301, %r306;
	xor.b32  	%r313, %r312, %r310;
	xor.b32  	%r314, %r307, %r299;
	xor.b32  	%r315, %r314, %r308;
	add.s32 	%r316, %r284, -626627285;
	add.s32 	%r317, %r285, 842468239;
	mul.hi.u32 	%r318, %r286, %r313;
	mul.lo.s32 	%r319, %r313, -766435501;
	mul.hi.u32 	%r320, %r289, %r315;
	mul.lo.s32 	%r321, %r315, -845247145;
	xor.b32  	%r322, %r311, %r316;
	xor.b32  	%r323, %r322, %r320;
	xor.b32  	%r324, %r309, %r317;
	xor.b32  	%r325, %r324, %r318;
	add.s32 	%r326, %r284, 2027808484;
	add.s32 	%r327, %r285, -308364780;
	mul.hi.u32 	%r328, %r286, %r323;
	mul.lo.s32 	%r329, %r323, -766435501;
	mul.hi.u32 	%r330, %r289, %r325;
	mul.lo.s32 	%r331, %r325, -845247145;
	xor.b32  	%r332, %r321, %r326;
	xor.b32  	%r333, %r332, %r330;
	xor.b32  	%r334, %r319, %r327;
	xor.b32  	%r335, %r334, %r328;
	add.s32 	%r336, %r284, 387276957;
	add.s32 	%r337, %r285, -1459197799;
	mul.hi.u32 	%r338, %r286, %r333;
	mul.lo.s32 	%r339, %r333, -766435501;
	mul.hi.u32 	%r340, %r289, %r335;
	mul.lo.s32 	%r341, %r335, -845247145;
	xor.b32  	%r342, %r331, %r336;
	xor.b32  	%r343, %r342, %r340;
	xor.b32  	%r344, %r329, %r337;
	xor.b32  	%r345, %r344, %r338;
	add.s32 	%r346, %r284, -1253254570;
	add.s32 	%r347, %r285, 1684936478;
	mul.hi.u32 	%r348, %r286, %r343;
	mul.lo.s32 	%r349, %r343, -766435501;
	mul.hi.u32 	%r350, %r289, %r345;
	mul.lo.s32 	%r351, %r345, -845247145;
	xor.b32  	%r352, %r341, %r346;
	xor.b32  	%r353, %r352, %r350;
	xor.b32  	%r354, %r339, %r347;
	xor.b32  	%r355, %r354, %r348;
	add.s32 	%r356, %r284, 1401181199;
	add.s32 	%r357, %r285, 534103459;
	mul.hi.u32 	%r358, %r286, %r353;
	mul.lo.s32 	%r359, %r353, -766435501;
	mul.hi.u32 	%r360, %r289, %r355;
	mul.lo.s32 	%r361, %r355, -845247145;
	xor.b32  	%r362, %r351, %r356;
	xor.b32  	%r363, %r362, %r360;
	xor.b32  	%r364, %r349, %r357;
	xor.b32  	%r365, %r364, %r358;
	add.s32 	%r366, %r284, -239350328;
	add.s32 	%r367, %r285, -616729560;
	mul.hi.u32 	%r368, %r286, %r363;
	mul.lo.s32 	%r369, %r363, -766435501;
	mul.hi.u32 	%r370, %r289, %r365;
	mul.lo.s32 	%r371, %r365, -845247145;
	xor.b32  	%r372, %r361, %r366;
	xor.b32  	%r373, %r372, %r370;
	xor.b32  	%r374, %r359, %r367;
	xor.b32  	%r375, %r374, %r368;
	add.s32 	%r376, %r284, -1879881855;
	add.s32 	%r377, %r285, -1767562579;
	mul.hi.u32 	%r378, %r286, %r373;
	mul.lo.s32 	%r379, %r373, -766435501;
	mul.hi.u32 	%r380, %r289, %r375;
	mul.lo.s32 	%r381, %r375, -845247145;
	xor.b32  	%r382, %r371, %r376;
	xor.b32  	%r383, %r382, %r380;
	xor.b32  	%r384, %r369, %r377;
	xor.b32  	%r385, %r384, %r378;
	st.global.v4.u32 	[%rd2+16], {%r383, %r381, %r385, %r379};
	mov.b32 	%r386, 0;
	st.global.u32 	[%rd2+40], %r386;
$L__BB1_36:
	cvt.u32.u16 	%r387, %rs1;
	cvt.s32.s8 	%r388, %r387;
	setp.eq.s16 	%p21, %rs3, 0;
	and.b32  	%r389, %r455, 1;
	add.s32 	%r390, %r388, %r389;
	add.s32 	%r391, %r390, 2;
	mul.hi.u32 	%r392, %r391, -1431655765;
	shr.u32 	%r393, %r392, 1;
	mul.lo.s32 	%r394, %r393, 3;
	sub.s32 	%r395, %r391, %r394;
	cvt.u16.u32 	%rs9, %r395;
	add.s16 	%rs2, %rs9, -1;
	add.s32 	%r396, %r15, %r41;
	rem.s32 	%r397, %r396, %r62;
	add.s32 	%r398, %r41, 1;
	rem.s32 	%r399, %r398, %r61;
	rem.s32 	%r400, %r41, %r61;
	sub.s32 	%r401, %r41, %r400;
	add.s32 	%r402, %r41, %r61;
	rem.s32 	%r403, %r402, %r62;
	add.s32 	%r404, %r402, -1;
	rem.s32 	%r405, %r404, %r61;
	add.s32 	%r406, %r397, %r2;
	cvt.s64.s32 	%rd41, %r406;
	add.s64 	%rd42, %rd1, %rd41;
	add.s32 	%r407, %r399, %r2;
	add.s32 	%r408, %r407, %r401;
	cvt.s64.s32 	%rd43, %r408;
	add.s64 	%rd44, %rd1, %rd43;
	add.s32 	%r409, %r403, %r2;
	cvt.s64.s32 	%rd45, %r409;
	add.s64 	%rd46, %rd1, %rd45;
	ld.global.s8 	%r410, [%rd46];
	add.s32 	%r411, %r401, %r2;
	add.s32 	%r412, %r411, %r405;
	cvt.s64.s32 	%rd47, %r412;
	add.s64 	%rd48, %rd1, %rd47;
	ld.global.s8 	%r413, [%rd48];
	cvt.u32.u16 	%r414, %rs2;
	cvt.s32.s8 	%r415, %r414;
	ld.global.s8 	%rs10, [%rd42];
	cvt.s32.s16 	%r416, %rs10;
	ld.global.s8 	%rs11, [%rd44];
	cvt.s32.s16 	%r417, %rs11;
	add.s32 	%r418, %r415, %r388;
	sub.s32 	%r419, %r415, %r388;
	add.s32 	%r420, %r417, %r416;
	add.s32 	%r421, %r420, %r410;
	add.s32 	%r422, %r421, %r413;
	add.s32 	%r423, %r413, %r410;
	mul.lo.s32 	%r424, %r423, %r415;
	mov.b32 	%r425, {%rs11, %rs10};
	prmt.b32 	%r426, %r414, %r414, 0x3340U;
	prmt.b32 	%r430, %r426, %r427, 0x5410U;
	mov.b32 	%r431, 0;
	dp2a.lo.s32.s32 	%r432, %r425, %r430, %r431;
	sub.s32 	%r433, %r446, %r432;
	sub.s32 	%r434, %r433, %r424;
	mad.lo.s32 	%r56, %r422, %r388, %r434;
	mad.lo.s32 	%r57, %r418, %r419, %r447;
	shr.u32 	%r435, %r56, 31;
	add.s32 	%r436, %r56, %r435;
	shr.s32 	%r437, %r436, 1;
	cvt.rn.f32.s32 	%f4, %r437;
	cvt.rn.f32.s32 	%f5, %r57;
	fma.rn.f32 	%f1, %f3, %f5, %f4;
	add.f32 	%f6, %f1, 0f3727C5AC;
	setp.lt.f32 	%p22, %f6, %f2;
	and.pred  	%p23, %p21, %p22;
	@%p23 bra 	$L__BB1_38;
	setp.eq.s16 	%p24, %rs3, 0;
	add.f32 	%f8, %f1, 0fB727C5AC;
	setp.leu.f32 	%p25, %f8, %f2;
	or.pred  	%p26, %p24, %p25;
	@%p26 bra 	$L__BB1_39;
$L__BB1_38:
	st.global.f32 	[%rd3], %f1;
	st.global.u8 	[%rd4], %rs2;
	mov.u32 	%r447, %r57;
	mov.u32 	%r446, %r56;
$L__BB1_39:
	add.s32 	%r448, %r448, 1;
	setp.ne.s32 	%p27, %r448, 0;
	@%p27 bra 	$L__BB1_8;
$L__BB1_40:
	ret;

}
	// .globl	_Z20initializePopulationP24curandStatePhilox4_32_10Pcii
.visible .entry _Z20initializePopulationP24curandStatePhilox4_32_10Pcii(
	.param .u64 .ptr .align 1 _Z20initializePopulationP24curandStatePhilox4_32_10Pcii_param_0,
	.param .u64 .ptr .align 1 _Z20initializePopulationP24curandStatePhilox4_32_10Pcii_param_1,
	.param .u32 _Z20initializePopulationP24curandStatePhilox4_32_10Pcii_param_2,
	.param .u32 _Z20initializePopulationP24curandStatePhilox4_32_10Pcii_param_3
)
{
	.reg .pred 	%p<10>;
	.reg .b16 	%rs<3>;
	.reg .b32 	%r<145>;
	.reg .b64 	%rd<9>;

	ld.param.u64 	%rd3, [_Z20initializePopulationP24curandStatePhilox4_32_10Pcii_param_0];
	ld.param.u64 	%rd4, [_Z20initializePopulationP24curandStatePhilox4_32_10Pcii_param_1];
	ld.param.u32 	%r21, [_Z20initializePopulationP24curandStatePhilox4_32_10Pcii_param_2];
	setp.lt.s32 	%p1, %r21, 1;
	@%p1 bra 	$L__BB2_17;
	mov.u32 	%r22, %ntid.x;
	mov.u32 	%r23, %ctaid.x;
	mov.u32 	%r24, %tid.x;
	mad.lo.s32 	%r25, %r23, %r22, %r24;
	cvta.to.global.u64 	%rd5, %rd3;
	mul.lo.s32 	%r140, %r21, %r25;
	mul.wide.s32 	%rd6, %r25, 64;
	add.s64 	%rd1, %rd5, %rd6;
	neg.s32 	%r141, %r21;
	cvta.to.global.u64 	%rd2, %rd4;
$L__BB2_2:
	ld.global.u32 	%r26, [%rd1+40];
	add.s32 	%r5, %r26, 1;
	st.global.u32 	[%rd1+40], %r5;
	setp.eq.s32 	%p2, %r26, 1;
	@%p2 bra 	$L__BB2_6;
	setp.eq.s32 	%p3, %r26, 2;
	@%p3 bra 	$L__BB2_7;
	setp.eq.s32 	%p4, %r26, 3;
	@%p4 bra 	$L__BB2_8;
	ld.global.u32 	%r142, [%rd1+16];
	bra.uni 	$L__BB2_9;
$L__BB2_6:
	ld.global.u32 	%r142, [%rd1+20];
	bra.uni 	$L__BB2_9;
$L__BB2_7:
	ld.global.u32 	%r142, [%rd1+24];
	bra.uni 	$L__BB2_9;
$L__BB2_8:
	ld.global.u32 	%r142, [%rd1+28];
$L__BB2_9:
	setp.ne.s32 	%p5, %r5, 4;
	@%p5 bra 	$L__BB2_16;
	ld.global.v2.u32 	{%r27, %r144}, [%rd1];
	add.s32 	%r12, %r27, 1;
	setp.eq.s32 	%p6, %r12, 0;
	st.global.u32 	[%rd1], %r12;
	@%p6 bra 	$L__BB2_12;
	ld.global.u32 	%r143, [%rd1+8];
	bra.uni 	$L__BB2_15;
$L__BB2_12:
	add.s32 	%r144, %r144, 1;
	setp.ne.s32 	%p7, %r144, 0;
	st.global.u32 	[%rd1+4], %r144;
	ld.global.u32 	%r143, [%rd1+8];
	@%p7 bra 	$L__BB2_15;
	add.s32 	%r143, %r143, 1;
	setp.ne.s32 	%p8, %r143, 0;
	st.global.u32 	[%rd1+8], %r143;
	mov.b32 	%r144, 0;
	@%p8 bra 	$L__BB2_15;
	ld.global.u32 	%r30, [%rd1+12];
	add.s32 	%r31, %r30, 1;
	st.global.u32 	[%rd1+12], %r31;
	mov.b32 	%r143, 0;
	mov.u32 	%r144, %r143;
$L__BB2_15:
	ld.global.u32 	%r32, [%rd1+12];
	ld.global.v2.u32 	{%r33, %r34}, [%rd1+32];
	mov.b32 	%r35, -766435501;
	mul.hi.u32 	%r36, %r35, %r12;
	mul.lo.s32 	%r37, %r12, -766435501;
	mov.b32 	%r38, -845247145;
	mul.hi.u32 	%r39, %r38, %r143;
	mul.lo.s32 	%r40, %r143, -845247145;
	xor.b32  	%r41, %r39, %r144;
	xor.b32  	%r42, %r41, %r33;
	xor.b32  	%r43, %r32, %r36;
	xor.b32  	%r44, %r43, %r34;
	add.s32 	%r45, %r33, -1640531527;
	add.s32 	%r46, %r34, -1150833019;
	mul.hi.u32 	%r47, %r35, %r42;
	mul.lo.s32 	%r48, %r42, -766435501;
	mul.hi.u32 	%r49, %r38, %r44;
	mul.lo.s32 	%r50, %r44, -845247145;
	xor.b32  	%r51, %r40, %r49;
	xor.b32  	%r52, %r51, %r45;
	xor.b32  	%r53, %r47, %r37;
	xor.b32  	%r54, %r53, %r46;
	add.s32 	%r55, %r33, 1013904242;
	add.s32 	%r56, %r34, 1993301258;
	mul.hi.u32 	%r57, %r35, %r52;
	mul.lo.s32 	%r58, %r52, -766435501;
	mul.hi.u32 	%r59, %r38, %r54;
	mul.lo.s32 	%r60, %r54, -845247145;
	xor.b32  	%r61, %r50, %r55;
	xor.b32  	%r62, %r61, %r59;
	xor.b32  	%r63, %r56, %r48;
	xor.b32  	%r64, %r63, %r57;
	add.s32 	%r65, %r33, -626627285;
	add.s32 	%r66, %r34, 842468239;
	mul.hi.u32 	%r67, %r35, %r62;
	mul.lo.s32 	%r68, %r62, -766435501;
	mul.hi.u32 	%r69, %r38, %r64;
	mul.lo.s32 	%r70, %r64, -845247145;
	xor.b32  	%r71, %r60, %r65;
	xor.b32  	%r72, %r71, %r69;
	xor.b32  	%r73, %r58, %r66;
	xor.b32  	%r74, %r73, %r67;
	add.s32 	%r75, %r33, 2027808484;
	add.s32 	%r76, %r34, -308364780;
	mul.hi.u32 	%r77, %r35, %r72;
	mul.lo.s32 	%r78, %r72, -766435501;
	mul.hi.u32 	%r79, %r38, %r74;
	mul.lo.s32 	%r80, %r74, -845247145;
	xor.b32  	%r81, %r70, %r75;
	xor.b32  	%r82, %r81, %r79;
	xor.b32  	%r83, %r68, %r76;
	xor.b32  	%r84, %r83, %r77;
	add.s32 	%r85, %r33, 387276957;
	add.s32 	%r86, %r34, -1459197799;
	mul.hi.u32 	%r87, %r35, %r82;
	mul.lo.s32 	%r88, %r82, -766435501;
	mul.hi.u32 	%r89, %r38, %r84;
	mul.lo.s32 	%r90, %r84, -845247145;
	xor.b32  	%r91, %r80, %r85;
	xor.b32  	%r92, %r91, %r89;
	xor.b32  	%r93, %r78, %r86;
	xor.b32  	%r94, %r93, %r87;
	add.s32 	%r95, %r33, -1253254570;
	add.s32 	%r96, %r34, 1684936478;
	mul.hi.u32 	%r97, %r35, %r92;
	mul.lo.s32 	%r98, %r92, -766435501;
	mul.hi.u32 	%r99, %r38, %r94;
	mul.lo.s32 	%r100, %r94, -845247145;
	xor.b32  	%r101, %r90, %r95;
	xor.b32  	%r102, %r101, %r99;
	xor.b32  	%r103, %r88, %r96;
	xor.b32  	%r104, %r103, %r97;
	add.s32 	%r105, %r33, 1401181199;
	add.s32 	%r106, %r34, 534103459;
	mul.hi.u32 	%r107, %r35, %r102;
	mul.lo.s32 	%r108, %r102, -766435501;
	mul.hi.u32 	%r109, %r38, %r104;
	mul.lo.s32 	%r110, %r104, -845247145;
	xor.b32  	%r111, %r100, %r105;
	xor.b32  	%r112, %r111, %r109;
	xor.b32  	%r113, %r98, %r106;
	xor.b32  	%r114, %r113, %r107;
	add.s32 	%r115, %r33, -239350328;
	add.s32 	%r116, %r34, -616729560;
	mul.hi.u32 	%r117, %r35, %r112;
	mul.lo.s32 	%r118, %r112, -766435501;
	mul.hi.u32 	%r119, %r38, %r114;
	mul.lo.s32 	%r120, %r114, -845247145;
	xor.b32  	%r121, %r110, %r115;
	xor.b32  	%r122, %r121, %r119;
	xor.b32  	%r123, %r108, %r116;
	xor.b32  	%r124, %r123, %r117;
	add.s32 	%r125, %r33, -1879881855;
	add.s32 	%r126, %r34, -1767562579;
	mul.hi.u32 	%r127, %r35, %r122;
	mul.lo.s32 	%r128, %r122, -766435501;
	mul.hi.u32 	%r129, %r38, %r124;
	mul.lo.s32 	%r130, %r124, -845247145;
	xor.b32  	%r131, %r120, %r125;
	xor.b32  	%r132, %r131, %r129;
	xor.b32  	%r133, %r118, %r126;
	xor.b32  	%r134, %r133, %r127;
	st.global.v4.u32 	[%rd1+16], {%r132, %r130, %r134, %r128};
	mov.b32 	%r135, 0;
	st.global.u32 	[%rd1+40], %r135;
$L__BB2_16:
	mul.hi.u32 	%r136, %r142, -1431655765;
	shr.u32 	%r137, %r136, 1;
	mul.lo.s32 	%r138, %r137, 3;
	sub.s32 	%r139, %r142, %r138;
	cvt.u16.u32 	%rs1, %r139;
	add.s16 	%rs2, %rs1, -1;
	cvt.s64.s32 	%rd7, %r140;
	add.s64 	%rd8, %rd2, %rd7;
	st.global.u8 	[%rd8], %rs2;
	add.s32 	%r141, %r141, 1;
	setp.ne.s32 	%p9, %r141, 0;
	add.s32 	%r140, %r140, 1;
	@%p9 bra 	$L__BB2_2;
$L__BB2_17:
	ret;

}
	// .globl	_Z14updateReplicasPcPfPii
.visible .entry _Z14updateReplicasPcPfPii(
	.param .u64 .ptr .align 1 _Z14updateReplicasPcPfPii_param_0,
	.param .u64 .ptr .align 1 _Z14updateReplicasPcPfPii_param_1,
	.param .u64 .ptr .align 1 _Z14updateReplicasPcPfPii_param_2,
	.param .u32 _Z14updateReplicasPcPfPii_param_3
)
{
	.reg .pred 	%p<11>;
	.reg .b16 	%rs<30>;
	.reg .b32 	%r<49>;
	.reg .b32 	%f<2>;
	.reg .b64 	%rd<30>;

	ld.param.u64 	%rd5, [_Z14updateReplicasPcPfPii_param_0];
	ld.param.u64 	%rd4, [_Z14updateReplicasPcPfPii_param_1];
	ld.param.u64 	%rd6, [_Z14updateReplicasPcPfPii_param_2];
	ld.param.u32 	%r29, [_Z14updateReplicasPcPfPii_param_3];
	cvta.to.global.u64 	%rd1, %rd5;
	cvta.to.global.u64 	%rd7, %rd6;
	mov.u32 	%r30, %tid.x;
	mov.u32 	%r31, %ctaid.x;
	mov.u32 	%r32, %ntid.x;
	mad.lo.s32 	%r1, %r31, %r32, %r30;
	mul.lo.s32 	%r2, %r29, %r1;
	mul.wide.s32 	%rd8, %r1, 4;
	add.s64 	%rd2, %rd7, %rd8;
	ld.global.u32 	%r33, [%rd2];
	mul.lo.s32 	%r3, %r33, %r29;
	setp.eq.s32 	%p1, %r33, %r1;
	@%p1 bra 	$L__BB3_15;
	setp.lt.s32 	%p2, %r29, 1;
	@%p2 bra 	$L__BB3_14;
	and.b32  	%r4, %r29, 15;
	setp.lt.u32 	%p3, %r29, 16;
	mov.b32 	%r44, 0;
	@%p3 bra 	$L__BB3_5;
	and.b32  	%r44, %r29, 2147483632;
	neg.s32 	%r42, %r44;
	add.s64 	%rd3, %rd1, 7;
	mov.u32 	%r40, %r2;
	mov.u32 	%r41, %r3;
$L__BB3_4:
	.pragma "nounroll";
	cvt.s64.s32 	%rd9, %r41;
	add.s64 	%rd10, %rd3, %rd9;
	cvt.s64.s32 	%rd11, %r40;
	add.s64 	%rd12, %rd3, %rd11;
	ld.global.u8 	%rs1, [%rd10+-7];
	st.global.u8 	[%rd12+-7], %rs1;
	ld.global.u8 	%rs2, [%rd10+-6];
	st.global.u8 	[%rd12+-6], %rs2;
	ld.global.u8 	%rs3, [%rd10+-5];
	st.global.u8 	[%rd12+-5], %rs3;
	ld.global.u8 	%rs4, [%rd10+-4];
	st.global.u8 	[%rd12+-4], %rs4;
	ld.global.u8 	%rs5, [%rd10+-3];
	st.global.u8 	[%rd12+-3], %rs5;
	ld.global.u8 	%rs6, [%rd10+-2];
	st.global.u8 	[%rd12+-2], %rs6;
	ld.global.u8 	%rs7, [%rd10+-1];
	st.global.u8 	[%rd12+-1], %rs7;
	ld.global.u8 	%rs8, [%rd10];
	st.global.u8 	[%rd12], %rs8;
	ld.global.u8 	%rs9, [%rd10+1];
	st.global.u8 	[%rd12+1], %rs9;
	ld.global.u8 	%rs10, [%rd10+2];
	st.global.u8 	[%rd12+2], %rs10;
	ld.global.u8 	%rs11, [%rd10+3];
	st.global.u8 	[%rd12+3], %rs11;
	ld.global.u8 	%rs12, [%rd10+4];
	st.global.u8 	[%rd12+4], %rs12;
	ld.global.u8 	%rs13, [%rd10+5];
	st.global.u8 	[%rd12+5], %rs13;
	ld.global.u8 	%rs14, [%rd10+6];
	st.global.u8 	[%rd12+6], %rs14;
	ld.global.u8 	%rs15, [%rd10+7];
	st.global.u8 	[%rd12+7], %rs15;
	ld.global.u8 	%rs16, [%rd10+8];
	st.global.u8 	[%rd12+8], %rs16;
	add.s32 	%r42, %r42, 16;
	add.s32 	%r41, %r41, 16;
	add.s32 	%r40, %r40, 16;
	setp.ne.s32 	%p4, %r42, 0;
	@%p4 bra 	$L__BB3_4;
$L__BB3_5:
	setp.eq.s32 	%p5, %r4, 0;
	@%p5 bra 	$L__BB3_14;
	and.b32  	%r14, %r29, 7;
	setp.lt.u32 	%p6, %r4, 8;
	@%p6 bra 	$L__BB3_8;
	add.s32 	%r35, %r44, %r3;
	cvt.s64.s32 	%rd13, %r35;
	add.s64 	%rd14, %rd1, %rd13;
	ld.global.u8 	%rs17, [%rd14];
	add.s32 	%r36, %r44, %r2;
	cvt.s64.s32 	%rd15, %r36;
	add.s64 	%rd16, %rd1, %rd15;
	st.global.u8 	[%rd16], %rs17;
	ld.global.u8 	%rs18, [%rd14+1];
	st.global.u8 	[%rd16+1], %rs18;
	ld.global.u8 	%rs19, [%rd14+2];
	st.global.u8 	[%rd16+2], %rs19;
	ld.global.u8 	%rs20, [%rd14+3];
	st.global.u8 	[%rd16+3], %rs20;
	ld.global.u8 	%rs21, [%rd14+4];
	st.global.u8 	[%rd16+4], %rs21;
	ld.global.u8 	%rs22, [%rd14+5];
	st.global.u8 	[%rd16+5], %rs22;
	ld.global.u8 	%rs23, [%rd14+6];
	st.global.u8 	[%rd16+6], %rs23;
	ld.global.u8 	%rs24, [%rd14+7];
	st.global.u8 	[%rd16+7], %rs24;
	add.s32 	%r44, %r44, 8;
$L__BB3_8:
	setp.eq.s32 	%p7, %r14, 0;
	@%p7 bra 	$L__BB3_14;
	and.b32  	%r17, %r29, 3;
	setp.lt.u32 	%p8, %r14, 4;
	@%p8 bra 	$L__BB3_11;
	add.s32 	%r37, %r44, %r3;
	cvt.s64.s32 	%rd17, %r37;
	add.s64 	%rd18, %rd1, %rd17;
	ld.global.u8 	%rs25, [%rd18];
	add.s32 	%r38, %r44, %r2;
	cvt.s64.s32 	%rd19, %r38;
	add.s64 	%rd20, %rd1, %rd19;
	st.global.u8 	[%rd20], %rs25;
	ld.global.u8 	%rs26, [%rd18+1];
	st.global.u8 	[%rd20+1], %rs26;
	ld.global.u8 	%rs27, [%rd18+2];
	st.global.u8 	[%rd20+2], %rs27;
	ld.global.u8 	%rs28, [%rd18+3];
	st.global.u8 	[%rd20+3], %rs28;
	add.s32 	%r44, %r44, 4;
$L__BB3_11:
	setp.eq.s32 	%p9, %r17, 0;
	@%p9 bra 	$L__BB3_14;
	add.s32 	%r48, %r44, %r2;
	add.s32 	%r47, %r44, %r3;
	neg.s32 	%r46, %r17;
$L__BB3_13:
	.pragma "nounroll";
	cvt.s64.s32 	%rd21, %r48;
	add.s64 	%rd22, %rd1, %rd21;
	cvt.s64.s32 	%rd23, %r47;
	add.s64 	%rd24, %rd1, %rd23;
	ld.global.u8 	%rs29, [%rd24];
	st.global.u8 	[%rd22], %rs29;
	add.s32 	%r48, %r48, 1;
	add.s32 	%r47, %r47, 1;
	add.s32 	%r46, %r46, 1;
	setp.ne.s32 	%p10, %r46, 0;
	@%p10 bra 	$L__BB3_13;
$L__BB3_14:
	cvta.to.global.u64 	%rd25, %rd4;
	ld.global.u32 	%r39, [%rd2];
	mul.wide.s32 	%rd26, %r39, 4;
	add.s64 	%rd27, %rd25, %rd26;
	ld.global.f32 	%f1, [%rd27];
	add.s64 	%rd29, %rd25, %rd8;
	st.global.f32 	[%rd29], %f1;
$L__BB3_15:
	ret;

}
	// .globl	_Z12setup_kernelP24curandStatePhilox4_32_10i
.visible .entry _Z12setup_kernelP24curandStatePhilox4_32_10i(
	.param .u64 .ptr .align 1 _Z12setup_kernelP24curandStatePhilox4_32_10i_param_0,
	.param .u32 _Z12setup_kernelP24curandStatePhilox4_32_10i_param_1
)
{
	.reg .b32 	%r<106>;
	.reg .b64 	%rd<6>;

	ld.param.u64 	%rd1, [_Z12setup_kernelP24curandStatePhilox4_32_10i_param_0];
	ld.param.u32 	%r1, [_Z12setup_kernelP24curandStatePhilox4_32_10i_param_1];
	cvta.to.global.u64 	%rd2, %rd1;
	mov.u32 	%r2, %tid.x;
	mov.u32 	%r3, %ctaid.x;
	mov.u32 	%r4, %ntid.x;
	mad.lo.s32 	%r5, %r3, %r4, %r2;
	mul.wide.s32 	%rd3, %r5, 64;
	add.s64 	%rd4, %rd2, %rd3;
	shr.s32 	%r6, %r1, 31;
	mov.b32 	%r7, 0;
	st.global.v4.u32 	[%rd4+32], {%r1, %r6, %r7, %r7};
	st.global.v2.u32 	[%rd4+48], {%r7, %r7};
	mov.b64 	%rd5, 0;
	st.global.u64 	[%rd4+56], %rd5;
	shr.s32 	%r8, %r5, 31;
	mov.b32 	%r9, -766435501;
	mul.hi.u32 	%r10, %r9, %r7;
	mov.b32 	%r11, -845247145;
	mul.hi.u32 	%r12, %r11, %r5;
	mul.lo.s32 	%r13, %r5, -845247145;
	xor.b32  	%r14, %r12, %r1;
	xor.b32  	%r15, %r10, %r8;
	xor.b32  	%r16, %r15, %r6;
	add.s32 	%r17, %r1, -1640531527;
	add.s32 	%r18, %r6, -1150833019;
	mul.hi.u32 	%r19, %r9, %r14;
	mul.lo.s32 	%r20, %r14, -766435501;
	mul.hi.u32 	%r21, %r11, %r16;
	mul.lo.s32 	%r22, %r16, -845247145;
	xor.b32  	%r23, %r13, %r21;
	xor.b32  	%r24, %r23, %r17;
	xor.b32  	%r25, %r18, %r19;
	add.s32 	%r26, %r1, 1013904242;
	add.s32 	%r27, %r6, 1993301258;
	mul.hi.u32 	%r28, %r9, %r24;
	mul.lo.s32 	%r29, %r24, -766435501;
	mul.hi.u32 	%r30, %r11, %r25;
	mul.lo.s32 	%r31, %r25, -845247145;
	xor.b32  	%r32, %r22, %r26;
	xor.b32  	%r33, %r32, %r30;
	xor.b32  	%r34, %r20, %r27;
	xor.b32  	%r35, %r34, %r28;
	add.s32 	%r36, %r1, -626627285;
	add.s32 	%r37, %r6, 842468239;
	mul.hi.u32 	%r38, %r9, %r33;
	mul.lo.s32 	%r39, %r33, -766435501;
	mul.hi.u32 	%r40, %r11, %r35;
	mul.lo.s32 	%r41, %r35, -845247145;
	xor.b32  	%r42, %r31, %r36;
	xor.b32  	%r43, %r42, %r40;
	xor.b32  	%r44, %r29, %r37;
	xor.b32  	%r45, %r44, %r38;
	add.s32 	%r46, %r1, 2027808484;
	add.s32 	%r47, %r6, -308364780;
	mul.hi.u32 	%r48, %r9, %r43;
	mul.lo.s32 	%r49, %r43, -766435501;
	mul.hi.u32 	%r50, %r11, %r45;
	mul.lo.s32 	%r51, %r45, -845247145;
	xor.b32  	%r52, %r41, %r46;
	xor.b32  	%r53, %r52, %r50;
	xor.b32  	%r54, %r39, %r47;
	xor.b32  	%r55, %r54, %r48;
	add.s32 	%r56, %r1, 387276957;
	add.s32 	%r57, %r6, -1459197799;
	mul.hi.u32 	%r58, %r9, %r53;
	mul.lo.s32 	%r59, %r53, -766435501;
	mul.hi.u32 	%r60, %r11, %r55;
	mul.lo.s32 	%r61, %r55, -845247145;
	xor.b32  	%r62, %r51, %r56;
	xor.b32  	%r63, %r62, %r60;
	xor.b32  	%r64, %r49, %r57;
	xor.b32  	%r65, %r64, %r58;
	add.s32 	%r66, %r1, -1253254570;
	add.s32 	%r67, %r6, 1684936478;
	mul.hi.u32 	%r68, %r9, %r63;
	mul.lo.s32 	%r69, %r63, -766435501;
	mul.hi.u32 	%r70, %r11, %r65;
	mul.lo.s32 	%r71, %r65, -845247145;
	xor.b32  	%r72, %r61, %r66;
	xor.b32  	%r73, %r72, %r70;
	xor.b32  	%r74, %r59, %r67;
	xor.b32  	%r75, %r74, %r68;
	add.s32 	%r76, %r1, 1401181199;
	add.s32 	%r77, %r6, 534103459;
	mul.hi.u32 	%r78, %r9, %r73;
	mul.lo.s32 	%r79, %r73, -766435501;
	mul.hi.u32 	%r80, %r11, %r75;
	mul.lo.s32 	%r81, %r75, -845247145;
	xor.b32  	%r82, %r71, %r76;
	xor.b32  	%r83, %r82, %r80;
	xor.b32  	%r84, %r69, %r77;
	xor.b32  	%r85, %r84, %r78;
	add.s32 	%r86, %r1, -239350328;
	add.s32 	%r87, %r6, -616729560;
	mul.hi.u32 	%r88, %r9, %r83;
	mul.lo.s32 	%r89, %r83, -766435501;
	mul.hi.u32 	%r90, %r11, %r85;
	mul.lo.s32 	%r91, %r85, -845247145;
	xor.b32  	%r92, %r81, %r86;
	xor.b32  	%r93, %r92, %r90;
	xor.b32  	%r94, %r79, %r87;
	xor.b32  	%r95, %r94, %r88;
	add.s32 	%r96, %r1, -1879881855;
	add.s32 	%r97, %r6, -1767562579;
	mul.hi.u32 	%r98, %r9, %r93;
	mul.lo.s32 	%r99, %r93, -766435501;
	mul.hi.u32 	%r100, %r11, %r95;
	mul.lo.s32 	%r101, %r95, -845247145;
	xor.b32  	%r102, %r91, %r96;
	xor.b32  	%r103, %r102, %r100;
	xor.b32  	%r104, %r89, %r97;
	xor.b32  	%r105, %r104, %r98;
	st.global.v4.u32 	[%rd4], {%r7, %r7, %r5, %r8};
	st.global.v4.u32 	[%rd4+16], {%r103, %r101, %r105, %r99};
	ret;

}


// ===== COMPILED SASS (sm_100) =====

	.target	sm_100

	.elftype	@"ET_EXEC"


//--------------------- .note.nv.tkinfo           --------------------------
	.section	.note.nv.tkinfo,"",@"SHT_NOTE"
	.sectionflags	@"SHF_NOTE_NV_TKINFO"
	.tkinfo
        /*0018*/ 	.word	0x00000002
        /*0030*/ 	.string	""
        /*0030*/ 	.string	"ptxas"
        /*0030*/ 	.string	"Cuda compilation tools, release 13.0, V13.0.88"
        /*0030*/ 	.string	"Build cuda_13.0.r13.0/compiler.36424714_0"
        /*0030*/ 	.string	"-arch sm_100 -m 64 "



//--------------------- .note.nv.cuinfo           --------------------------
	.section	.note.nv.cuinfo,"",@"SHT_NOTE"
	.sectionflags	@"SHF_NOTE_NV_CUINFO"
        /*0018*/ 	.short	0x0002
        /*001a*/ 	.short	0x0064
        /*001c*/ 	.short	0x0082
	.zero		2


//--------------------- .nv.info                  --------------------------
	.section	.nv.info,"",@"SHT_CUDA_INFO"
	.align	4


	//----- nvinfo : EIATTR_REGCOUNT
	.align		4
        /*0000*/ 	.byte	0x04, 0x2f
        /*0002*/ 	.short	(.L_10 - .L_9)
	.align		4
.L_9:
        /*0004*/ 	.word	index@(_Z12deviceEnergyPcPfiif)
        /*0008*/ 	.word	0x00000020


	//----- nvinfo : EIATTR_FRAME_SIZE
	.align		4
.L_10:
        /*000c*/ 	.byte	0x04, 0x11
        /*000e*/ 	.short	(.L_12 - .L_11)
	.align		4
.L_11:
        /*0010*/ 	.word	index@(_Z12deviceEnergyPcPfiif)
        /*0014*/ 	.word	0x00000000


	//----- nvinfo : EIATTR_REGCOUNT
	.align		4
.L_12:
        /*0018*/ 	.byte	0x04, 0x2f
        /*001a*/ 	.short	(.L_14 - .L_13)
	.align		4
.L_13:
        /*001c*/ 	.word	index@(_Z11equilibrateP24curandStatePhilox4_32_10PcPfiiiiiffb)
        /*0020*/ 	.word	0x0000001e


	//----- nvinfo : EIATTR_FRAME_SIZE
	.align		4
.L_14:
        /*0024*/ 	.byte	0x04, 0x11
        /*0026*/ 	.short	(.L_16 - .L_15)
	.align		4
.L_15:
        /*0028*/ 	.word	index@(_Z11equilibrateP24curandStatePhilox4_32_10PcPfiiiiiffb)
        /*002c*/ 	.word	0x00000000


	//----- nvinfo : EIATTR_REGCOUNT
	.align		4
.L_16:
        /*0030*/ 	.byte	0x04, 0x2f
        /*0032*/ 	.short	(.L_18 - .L_17)
	.align		4
.L_17:
        /*0034*/ 	.word	index@(_Z20initializePopulationP24curandStatePhilox4_32_10Pcii)
        /*0038*/ 	.word	0x00000014


	//----- nvinfo : EIATTR_FRAME_SIZE
	.align		4
.L_18:
        /*003c*/ 	.byte	0x04, 0x11
        /*003e*/ 	.short	(.L_20 - .L_19)
	.align		4
.L_19:
        /*0040*/ 	.word	index@(_Z20initializePopulationP24curandStatePhilox4_32_10Pcii)
        /*0044*/ 	.word	0x00000000


	//----- nvinfo : EIATTR_REGCOUNT
	.align		4
.L_20:
        /*0048*/ 	.byte	0x04, 0x2f
        /*004a*/ 	.short	(.L_22 - .L_21)
	.align		4
.L_21:
        /*004c*/ 	.word	index@(_Z14updateReplicasPcPfPii)
        /*0050*/ 	.word	0x0000001a


	//----- nvinfo : EIATTR_FRAME_SIZE
	.align		4
.L_22:
        /*0054*/ 	.byte	0x04, 0x11
        /*0056*/ 	.short	(.L_24 - .L_23)
	.align		4
.L_23:
        /*0058*/ 	.word	index@(_Z14updateReplicasPcPfPii)
        /*005c*/ 	.word	0x00000000


	//----- nvinfo : EIATTR_REGCOUNT
	.align		4
.L_24:
        /*0060*/ 	.byte	0x04, 0x2f
        /*0062*/ 	.short	(.L_26 - .L_25)
	.align		4
.L_25:
        /*0064*/ 	.word	index@(_Z12setup_kernelP24curandStatePhilox4_32_10i)
        /*0068*/ 	.word	0x00000016


	//----- nvinfo : EIATTR_FRAME_SIZE
	.align		4
.L_26:
        /*006c*/ 	.byte	0x04, 0x11
        /*006e*/ 	.short	(.L_28 - .L_27)
	.align		4
.L_27:
        /*0070*/ 	.word	index@(_Z12setup_kernelP24curandStatePhilox4_32_10i)
        /*0074*/ 	.word	0x00000000


	//----- nvinfo : EIATTR_MIN_STACK_SIZE
	.align		4
.L_28:
        /*0078*/ 	.byte	0x04, 0x12
        /*007a*/ 	.short	(.L_30 - .L_29)
	.align		4
.L_29:
        /*007c*/ 	.word	index@(_Z12setup_kernelP24curandStatePhilox4_32_10i)
        /*0080*/ 	.word	0x00000000


	//----- nvinfo : EIATTR_MIN_STACK_SIZE
	.align		4
.L_30:
        /*0084*/ 	.byte	0x04, 0x12
        /*0086*/ 	.short	(.L_32 - .L_31)
	.align		4
.L_31:
        /*0088*/ 	.word	index@(_Z14updateReplicasPcPfPii)
        /*008c*/ 	.word	0x00000000


	//----- nvinfo : EIATTR_MIN_STACK_SIZE
	.align		4
.L_32:
        /*0090*/ 	.byte	0x04, 0x12
        /*0092*/ 	.short	(.L_34 - .L_33)
	.align		4
.L_33:
        /*0094*/ 	.word	index@(_Z20initializePopulationP24curandStatePhilox4_32_10Pcii)
        /*0098*/ 	.word	0x00000000


	//----- nvinfo : EIATTR_MIN_STACK_SIZE
	.align		4
.L_34:
        /*009c*/ 	.byte	0x04, 0x12
        /*009e*/ 	.short	(.L_36 - .L_35)
	.align		4
.L_35:
        /*00a0*/ 	.word	index@(_Z11equilibrateP24curandStatePhilox4_32_10PcPfiiiiiffb)
        /*00a4*/ 	.word	0x00000000


	//----- nvinfo : EIATTR_MIN_STACK_SIZE
	.align		4
.L_36:
        /*00a8*/ 	.byte	0x04, 0x12
        /*00aa*/ 	.short	(.L_38 - .L_37)
	.align		4
.L_37:
        /*00ac*/ 	.word	index@(_Z12deviceEnergyPcPfiif)
        /*00b0*/ 	.word	0x00000000
.L_38:


//--------------------- .nv.compat                --------------------------
	.section	.nv.compat,"",@"SHT_CUDA_COMPAT_INFO"
	.align	4
        /*0000*/ 	.byte	0x02, 0x09, 0x00, 0x00, 0x02, 0x02, 0x01, 0x00, 0x02, 0x05, 0x05, 0x00, 0x03, 0x07, 0x01, 0x01
        /*0010*/ 	.byte	0x02, 0x03, 0x00, 0x00, 0x02, 0x06, 0x01, 0x00, 0x04, 0x0b, 0x08, 0x00, 0x09, 0x00, 0x00, 0x00
        /*0020*/ 	.byte	0x00, 0x00, 0x00, 0x00


//--------------------- .nv.info._Z12setup_kernelP24curandStatePhilox4_32_10i --------------------------
	.section	.nv.info._Z12setup_kernelP24curandStatePhilox4_32_10i,"",@"SHT_CUDA_INFO"
	.sectionflags	@""
	.align	4


	//----- nvinfo : EIATTR_CUDA_API_VERSION
	.align		4
        /*0000*/ 	.byte	0x04, 0x37
        /*0002*/ 	.short	(.L_40 - .L_39)
.L_39:
        /*0004*/ 	.word	0x00000082


	//----- nvinfo : EIATTR_KPARAM_INFO
	.align		4
.L_40:
        /*0008*/ 	.byte	0x04, 0x17
        /*000a*/ 	.short	(.L_42 - .L_41)
.L_41:
        /*000c*/ 	.word	0x00000000
        /*0010*/ 	.short	0x0001
        /*0012*/ 	.short	0x0008
        /*0014*/ 	.byte	0x00, 0xf0, 0x11, 0x00


	//----- nvinfo : EIATTR_KPARAM_INFO
	.align		4
.L_42:
        /*0018*/ 	.byte	0x04, 0x17
        /*001a*/ 	.short	(.L_44 - .L_43)
.L_43:
        /*001c*/ 	.word	0x00000000
        /*0020*/ 	.short	0x0000
        /*0022*/ 	.short	0x0000
        /*0024*/ 	.byte	0x00, 0xf5, 0x21, 0x00


	//----- nvinfo : EIATTR_SPARSE_MMA_MASK
	.align		4
.L_44:
        /*0028*/ 	.byte	0x03, 0x50
        /*002a*/ 	.short	0x0000


	//----- nvinfo : EIATTR_MAXREG_COUNT
	.align		4
        /*002c*/ 	.byte	0x03, 0x1b
        /*002e*/ 	.short	0x00ff


	//----- nvinfo : EIATTR_MERCURY_ISA_VERSION
	.align		4
        /*0030*/ 	.byte	0x03, 0x5f
        /*0032*/ 	.short	0x0101


	//----- nvinfo : EIATTR_VRC_CTA_INIT_COUNT
	.align		4
        /*0034*/ 	.byte	0x02, 0x4a
	.zero		1
	.zero		1


	//----- nvinfo : EIATTR_EXIT_INSTR_OFFSETS
	.align		4
        /*0038*/ 	.byte	0x04, 0x1c
        /*003a*/ 	.short	(.L_46 - .L_45)


	//   ....[0]....
.L_45:
        /*003c*/ 	.word	0x000004d0


	//----- nvinfo : EIATTR_CBANK_PARAM_SIZE
	.align		4
.L_46:
        /*0040*/ 	.byte	0x03, 0x19
        /*0042*/ 	.short	0x000c


	//----- nvinfo : EIATTR_PARAM_CBANK
	.align		4
        /*0044*/ 	.byte	0x04, 0x0a
        /*0046*/ 	.short	(.L_48 - .L_47)
	.align		4
.L_47:
        /*0048*/ 	.word	index@(.nv.constant0._Z12setup_kernelP24curandStatePhilox4_32_10i)
        /*004c*/ 	.short	0x0380
        /*004e*/ 	.short	0x000c


	//----- nvinfo : EIATTR_SW_WAR
	.align		4
.L_48:
        /*0050*/ 	.byte	0x04, 0x36
        /*0052*/ 	.short	(.L_50 - .L_49)
.L_49:
        /*0054*/ 	.word	0x00000008
.L_50:


//--------------------- .nv.info._Z14updateReplicasPcPfPii --------------------------
	.section	.nv.info._Z14updateReplicasPcPfPii,"",@"SHT_CUDA_INFO"
	.sectionflags	@""
	.align	4


	//----- nvinfo : EIATTR_CUDA_API_VERSION
	.align		4
        /*0000*/ 	.byte	0x04, 0x37
        /*0002*/ 	.short	(.L_52 - .L_51)
.L_51:
        /*0004*/ 	.word	0x00000082


	//----- nvinfo : EIATTR_KPARAM_INFO
	.align		4
.L_52:
        /*0008*/ 	.byte	0x04, 0x17
        /*000a*/ 	.short	(.L_54 - .L_53)
.L_53:
        /*000c*/ 	.word	0x00000000
        /*0010*/ 	.short	0x0003
        /*0012*/ 	.short	0x0018
        /*0014*/ 	.byte	0x00, 0xf0, 0x11, 0x00


	//----- nvinfo : EIATTR_KPARAM_INFO
	.align		4
.L_54:
        /*0018*/ 	.byte	0x04, 0x17
        /*001a*/ 	.short	(.L_56 - .L_55)
.L_55:
        /*001c*/ 	.word	0x00000000
        /*0020*/ 	.short	0x0002
        /*0022*/ 	.short	0x0010
        /*0024*/ 	.byte	0x00, 0xf5, 0x21, 0x00


	//----- nvinfo : EIATTR_KPARAM_INFO
	.align		4
.L_56:
        /*0028*/ 	.byte	0x04, 0x17
        /*002a*/ 	.short	(.L_58 - .L_57)
.L_57:
        /*002c*/ 	.word	0x00000000
        /*0030*/ 	.short	0x0001
        /*0032*/ 	.short	0x0008
        /*0034*/ 	.byte	0x00, 0xf5, 0x21, 0x00


	//----- nvinfo : EIATTR_KPARAM_INFO
	.align		4
.L_58:
        /*0038*/ 	.byte	0x04, 0x17
        /*003a*/ 	.short	(.L_60 - .L_59)
.L_59:
        /*003c*/ 	.word	0x00000000
        /*0040*/ 	.short	0x0000
        /*0042*/ 	.short	0x0000
        /*0044*/ 	.byte	0x00, 0xf5, 0x21, 0x00


	//----- nvinfo : EIATTR_SPARSE_MMA_MASK
	.align		4
.L_60:
        /*0048*/ 	.byte	0x03, 0x50
        /*004a*/ 	.short	0x0000


	//----- nvinfo : EIATTR_MAXREG_COUNT
	.align		4
        /*004c*/ 	.byte	0x03, 0x1b
        /*004e*/ 	.short	0x00ff


	//----- nvinfo : EIATTR_MERCURY_ISA_VERSION
	.align		4
        /*0050*/ 	.byte	0x03, 0x5f
        /*0052*/ 	.short	0x0101


	//----- nvinfo : EIATTR_VRC_CTA_INIT_COUNT
	.align		4
        /*0054*/ 	.byte	0x02, 0x4a
	.zero		1
	.zero		1


	//----- nvinfo : EIATTR_EXIT_INSTR_OFFSETS
	.align		4
        /*0058*/ 	.byte	0x04, 0x1c
        /*005a*/ 	.short	(.L_62 - .L_61)


	//   ....[0]....
.L_61:
        /*005c*/ 	.word	0x000000a0


	//   ....[1]....
        /*0060*/ 	.word	0x000008d0


	//----- nvinfo : EIATTR_CBANK_PARAM_SIZE
	.align		4
.L_62:
        /*0064*/ 	.byte	0x03, 0x19
        /*0066*/ 	.short	0x001c


	//----- nvinfo : EIATTR_PARAM_CBANK
	.align		4
        /*0068*/ 	.byte	0x04, 0x0a
        /*006a*/ 	.short	(.L_64 - .L_63)
	.align		4
.L_63:
        /*006c*/ 	.word	index@(.nv.constant0._Z14updateReplicasPcPfPii)
        /*0070*/ 	.short	0x0380
        /*0072*/ 	.short	0x001c


	//----- nvinfo : EIATTR_SW_WAR
	.align		4
.L_64:
        /*0074*/ 	.byte	0x04, 0x36
        /*0076*/ 	.short	(.L_66 - .L_65)
.L_65:
        /*0078*/ 	.word	0x00000008
.L_66:


//--------------------- .nv.info._Z20initializePopulationP24curandStatePhilox4_32_10Pcii --------------------------
	.section	.nv.info._Z20initializePopulationP24curandStatePhilox4_32_10Pcii,"",@"SHT_CUDA_INFO"
	.sectionflags	@""
	.align	4


	//----- nvinfo : EIATTR_CUDA_API_VERSION
	.align		4
        /*0000*/ 	.byte	0x04, 0x37
        /*0002*/ 	.short	(.L_68 - .L_67)
.L_67:
        /*0004*/ 	.word	0x00000082


	//----- nvinfo : EIATTR_KPARAM_INFO
	.align		4
.L_68:
        /*0008*/ 	.byte	0x04, 0x17
        /*000a*/ 	.short	(.L_70 - .L_69)
.L_69:
        /*000c*/ 	.word	0x00000000
        /*0010*/ 	.short	0x0003
        /*0012*/ 	.short	0x0014
        /*0014*/ 	.byte	0x00, 0xf0, 0x11, 0x00


	//----- nvinfo : EIATTR_KPARAM_INFO
	.align		4
.L_70:
        /*0018*/ 	.byte	0x04, 0x17
        /*001a*/ 	.short	(.L_72 - .L_71)
.L_71:
        /*001c*/ 	.word	0x00000000
        /*0020*/ 	.short	0x0002
        /*0022*/ 	.short	0x0010
        /*0024*/ 	.byte	0x00, 0xf0, 0x11, 0x00


	//----- nvinfo : EIATTR_KPARAM_INFO
	.align		4
.L_72:
        /*0028*/ 	.byte	0x04, 0x17
        /*002a*/ 	.short	(.L_74 - .L_73)
.L_73:
        /*002c*/ 	.word	0x00000000
        /*0030*/ 	.short	0x0001
        /*0032*/ 	.short	0x0008
        /*0034*/ 	.byte	0x00, 0xf5, 0x21, 0x00


	//----- nvinfo : EIATTR_KPARAM_INFO
	.align		4
.L_74:
        /*0038*/ 	.byte	0x04, 0x17
        /*003a*/ 	.short	(.L_76 - .L_75)
.L_75:
        /*003c*/ 	.word	0x00000000
        /*0040*/ 	.short	0x0000
        /*0042*/ 	.short	0x0000
        /*0044*/ 	.byte	0x00, 0xf5, 0x21, 0x00


	//----- nvinfo : EIATTR_SPARSE_MMA_MASK
	.align		4
.L_76:
        /*0048*/ 	.byte	0x03, 0x50
        /*004a*/ 	.short	0x0000


	//----- nvinfo : EIATTR_MAXREG_COUNT
	.align		4
        /*004c*/ 	.byte	0x03, 0x1b
        /*004e*/ 	.short	0x00ff


	//----- nvinfo : EIATTR_MERCURY_ISA_VERSION
	.align		4
        /*0050*/ 	.byte	0x03, 0x5f
        /*0052*/ 	.short	0x0101


	//----- nvinfo : EIATTR_VRC_CTA_INIT_COUNT
	.align		4
        /*0054*/ 	.byte	0x02, 0x4a
	.zero		1
	.zero		1


	//----- nvinfo : EIATTR_EXIT_INSTR_OFFSETS
	.align		4
        /*0058*/ 	.byte	0x04, 0x1c
        /*005a*/ 	.short	(.L_78 - .L_77)


	//   ....[0]....
.L_77:
        /*005c*/ 	.word	0x00000030


	//   ....[1]....
        /*0060*/ 	.word	0x000008b0


	//----- nvinfo : EIATTR_INDIRECT_BRANCH_TARGETS
	.align		4
.L_78:
        /*0064*/ 	.byte	0x04, 0x34
        /*0066*/ 	.short	(.L_80 - .L_79)


	//   ....[0]....
.L_79:
        /*0068*/ 	.word	.L_x_44@srel
        /*006c*/ 	.short	0x0
        /*006e*/ 	.short	0x0
        /*0070*/ 	.word	0x3
        /*0074*/ 	.word	.L_x_45@srel
        /*0078*/ 	.word	.L_x_46@srel
        /*007c*/ 	.word	.L_x_47@srel


	//----- nvinfo : EIATTR_CRS_STACK_SIZE
	.align		4
.L_80:
        /*0080*/ 	.byte	0x04, 0x1e
        /*0082*/ 	.short	(.L_82 - .L_81)
.L_81:
        /*0084*/ 	.word	0x00000000


	//----- nvinfo : EIATTR_CBANK_PARAM_SIZE
	.align		4
.L_82:
        /*0088*/ 	.byte	0x03, 0x19
        /*008a*/ 	.short	0x0018


	//----- nvinfo : EIATTR_PARAM_CBANK
	.align		4
        /*008c*/ 	.byte	0x04, 0x0a
        /*008e*/ 	.short	(.L_84 - .L_83)
	.align		4
.L_83:
        /*0090*/ 	.word	index@(.nv.constant0._Z20initializePopulationP24curandStatePhilox4_32_10Pcii)
        /*0094*/ 	.short	0x0380
        /*0096*/ 	.short	0x0018


	//----- nvinfo : EIATTR_SW_WAR
	.align		4
.L_84:
        /*0098*/ 	.byte	0x04, 0x36
        /*009a*/ 	.short	(.L_86 - .L_85)
.L_85:
        /*009c*/ 	.word	0x00000008
.L_86:


//--------------------- .nv.info._Z11equilibrateP24curandStatePhilox4_32_10PcPfiiiiiffb --------------------------
	.section	.nv.info._Z11equilibrateP24curandStatePhilox4_32_10PcPfiiiiiffb,"",@"SHT_CUDA_INFO"
	.sectionflags	@""
	.align	4


	//----- nvinfo : EIATTR_CUDA_API_VERSION
	.align		4
        /*0000*/ 	.byte	0x04, 0x37
        /*0002*/ 	.short	(.L_88 - .L_87)
.L_87:
        /*0004*/ 	.word	0x00000082


	//----- nvinfo : EIATTR_KPARAM_INFO
	.align		4
.L_88:
        /*0008*/ 	.byte	0x04, 0x17
        /*000a*/ 	.short	(.L_90 - .L_89)
.L_89:
        /*000c*/ 	.word	0x00000000
        /*0010*/ 	.short	0x000a
        /*0012*/ 	.short	0x0034
        /*0014*/ 	.byte	0x00, 0xf0, 0x05, 0x00


	//----- nvinfo : EIATTR_KPARAM_INFO
	.align		4
.L_90:
        /*0018*/ 	.byte	0x04, 0x17
        /*001a*/ 	.short	(.L_92 - .L_91)
.L_91:
        /*001c*/ 	.word	0x00000000
        /*0020*/ 	.short	0x0009
        /*0022*/ 	.short	0x0030
        /*0024*/ 	.byte	0x00, 0xf0, 0x11, 0x00


	//----- nvinfo : EIATTR_KPARAM_INFO
	.align		4
.L_92:
        /*0028*/ 	.byte	0x04, 0x17
        /*002a*/ 	.short	(.L_94 - .L_93)
.L_93:
        /*002c*/ 	.word	0x00000000
        /*0030*/ 	.short	0x0008
        /*0032*/ 	.short	0x002c
        /*0034*/ 	.byte	0x00, 0xf0, 0x11, 0x00


	//----- nvinfo : EIATTR_KPARAM_INFO
	.align		4
.L_94:
        /*0038*/ 	.byte	0x04, 0x17
        /*003a*/ 	.short	(.L_96 - .L_95)
.L_95:
        /*003c*/ 	.word	0x00000000
        /*0040*/ 	.short	0x0007
        /*0042*/ 	.short	0x0028
        /*0044*/ 	.byte	0x00, 0xf0, 0x11, 0x00


	//----- nvinfo : EIATTR_KPARAM_INFO
	.align		4
.L_96:
        /*0048*/ 	.byte	0x04, 0x17
        /*004a*/ 	.short	(.L_98 - .L_97)
.L_97:
        /*004c*/ 	.word	0x00000000
        /*0050*/ 	.short	0x0006
        /*0052*/ 	.short	0x0024
        /*0054*/ 	.byte	0x00, 0xf0, 0x11, 0x00


	//----- nvinfo : EIATTR_KPARAM_INFO
	.align		4
.L_98:
        /*0058*/ 	.byte	0x04, 0x17
        /*005a*/ 	.short	(.L_100 - .L_99)
.L_99:
        /*005c*/ 	.word	0x00000000
        /*0060*/ 	.short	0x0005
        /*0062*/ 	.short	0x0020
        /*0064*/ 	.byte	0x00, 0xf0, 0x11, 0x00


	//----- nvinfo : EIATTR_KPARAM_INFO
	.align		4
.L_100:
        /*0068*/ 	.byte	0x04, 0x17
        /*006a*/ 	.short	(.L_102 - .L_101)
.L_101:
        /*006c*/ 	.word	0x00000000
        /*0070*/ 	.short	0x0004
        /*0072*/ 	.short	0x001c
        /*0074*/ 	.byte	0x00, 0xf0, 0x11, 0x00


	//----- nvinfo : EIATTR_KPARAM_INFO
	.align		4
.L_102:
        /*0078*/ 	.byte	0x04, 0x17
        /*007a*/ 	.short	(.L_104 - .L_103)
.L_103:
        /*007c*/ 	.word	0x00000000
        /*0080*/ 	.short	0x0003
        /*0082*/ 	.short	0x0018
        /*0084*/ 	.byte	0x00, 0xf0, 0x11, 0x00


	//----- nvinfo : EIATTR_KPARAM_INFO
	.align		4
.L_104:
        /*0088*/ 	.byte	0x04, 0x17
        /*008a*/ 	.short	(.L_106 - .L_105)
.L_105:
        /*008c*/ 	.word	0x00000000
        /*0090*/ 	.short	0x0002
        /*0092*/ 	.short	0x0010
        /*0094*/ 	.byte	0x00, 0xf5, 0x21, 0x00


	//----- nvinfo : EIATTR_KPARAM_INFO
	.align		4
.L_106:
        /*0098*/ 	.byte	0x04, 0x17
        /*009a*/ 	.short	(.L_108 - .L_107)
.L_107:
        /*009c*/ 	.word	0x00000000
        /*00a0*/ 	.short	0x0001
        /*00a2*/ 	.short	0x0008
        /*00a4*/ 	.byte	0x00, 0xf5, 0x21, 0x00


	//----- nvinfo : EIATTR_KPARAM_INFO
	.align		4
.L_108:
        /*00a8*/ 	.byte	0x04, 0x17
        /*00aa*/ 	.short	(.L_110 - .L_109)
.L_109:
        /*00ac*/ 	.word	0x00000000
        /*00b0*/ 	.short	0x0000
        /*00b2*/ 	.short	0x0000
        /*00b4*/ 	.byte	0x00, 0xf5, 0x21, 0x00


	//----- nvinfo : EIATTR_SPARSE_MMA_MASK
	.align		4
.L_110:
        /*00b8*/ 	.byte	0x03, 0x50
        /*00ba*/ 	.short	0x0000


	//----- nvinfo : EIATTR_MAXREG_COUNT
	.align		4
        /*00bc*/ 	.byte	0x03, 0x1b
        /*00be*/ 	.short	0x00ff


	//----- nvinfo : EIATTR_MERCURY_ISA_VERSION
	.align		4
        /*00c0*/ 	.byte	0x03, 0x5f
        /*00c2*/ 	.short	0x0101


	//----- nvinfo : EIATTR_VRC_CTA_INIT_COUNT
	.align		4
        /*00c4*/ 	.byte	0x02, 0x4a
	.zero		1
	.zero		1


	//----- nvinfo : EIATTR_EXIT_INSTR_OFFSETS
	.align		4
        /*00c8*/ 	.byte	0x04, 0x1c
        /*00ca*/ 	.short	(.L_112 - .L_111)


	//   ....[0]....
.L_111:
        /*00cc*/ 	.word	0x00001630


	//   ....[1]....
        /*00d0*/ 	.word	0x00002fa0


	//----- nvinfo : EIATTR_INDIRECT_BRANCH_TARGETS
	.align		4
.L_112:
        /*00d4*/ 	.byte	0x04, 0x34
        /*00d6*/ 	.short	(.L_114 - .L_113)


	//   ....[0]....
.L_113:
        /*00d8*/ 	.word	.L_x_48@srel
        /*00dc*/ 	.short	0x0
        /*00de*/ 	.short	0x0
        /*00e0*/ 	.word	0x3
        /*00e4*/ 	.word	.L_x_49@srel
        /*00e8*/ 	.word	.L_x_50@srel
        /*00ec*/ 	.word	.L_x_51@srel


	//   ....[1]....
        /*00f0*/ 	.word	.L_x_52@srel
        /*00f4*/ 	.short	0x0
        /*00f6*/ 	.short	0x0
        /*00f8*/ 	.word	0x3
        /*00fc*/ 	.word	.L_x_53@srel
        /*0100*/ 	.word	.L_x_54@srel
        /*0104*/ 	.word	.L_x_55@srel


	//----- nvinfo : EIATTR_CRS_STACK_SIZE
	.align		4
.L_114:
        /*0108*/ 	.byte	0x04, 0x1e
        /*010a*/ 	.short	(.L_116 - .L_115)
.L_115:
        /*010c*/ 	.word	0x00000000


	//----- nvinfo : EIATTR_CBANK_PARAM_SIZE
	.align		4
.L_116:
        /*0110*/ 	.byte	0x03, 0x19
        /*0112*/ 	.short	0x0035


	//----- nvinfo : EIATTR_PARAM_CBANK
	.align		4
        /*0114*/ 	.byte	0x04, 0x0a
        /*0116*/ 	.short	(.L_118 - .L_117)
	.align		4
.L_117:
        /*0118*/ 	.word	index@(.nv.constant0._Z11equilibrateP24curandStatePhilox4_32_10PcPfiiiiiffb)
        /*011c*/ 	.short	0x0380
        /*011e*/ 	.short	0x0035


	//----- nvinfo : EIATTR_SW_WAR
	.align		4
.L_118:
        /*0120*/ 	.byte	0x04, 0x36
        /*0122*/ 	.short	(.L_120 - .L_119)
.L_119:
        /*0124*/ 	.word	0x00000008
.L_120:


//--------------------- .nv.info._Z12deviceEnergyPcPfiif --------------------------
	.section	.nv.info._Z12deviceEnergyPcPfiif,"",@"SHT_CUDA_INFO"
	.sectionflags	@""
	.align	4


	//----- nvinfo : EIATTR_CUDA_API_VERSION
	.align		4
        /*0000*/ 	.byte	0x04, 0x37
        /*0002*/ 	.short	(.L_122 - .L_121)
.L_121:
        /*0004*/ 	.word	0x00000082


	//----- nvinfo : EIATTR_KPARAM_INFO
	.align		4
.L_122:
        /*0008*/ 	.byte	0x04, 0x17
        /*000a*/ 	.short	(.L_124 - .L_123)
.L_123:
        /*000c*/ 	.word	0x00000000
        /*0010*/ 	.short	0x0004
        /*0012*/ 	.short	0x0018
        /*0014*/ 	.byte	0x00, 0xf0, 0x11, 0x00


	//----- nvinfo : EIATTR_KPARAM_INFO
	.align		4
.L_124:
        /*0018*/ 	.byte	0x04, 0x17
        /*001a*/ 	.short	(.L_126 - .L_125)
.L_125:
        /*001c*/ 	.word	0x00000000
        /*0020*/ 	.short	0x0003
        /*0022*/ 	.short	0x0014
        /*0024*/ 	.byte	0x00, 0xf0, 0x11, 0x00


	//----- nvinfo : EIATTR_KPARAM_INFO
	.align		4
.L_126:
        /*0028*/ 	.byte	0x04, 0x17
        /*002a*/ 	.short	(.L_128 - .L_127)
.L_127:
        /*002c*/ 	.word	0x00000000
        /*0030*/ 	.short	0x0002
        /*0032*/ 	.short	0x0010
        /*0034*/ 	.byte	0x00, 0xf0, 0x11, 0x00


	//----- nvinfo : EIATTR_KPARAM_INFO
	.align		4
.L_128:
        /*0038*/ 	.byte	0x04, 0x17
        /*003a*/ 	.short	(.L_130 - .L_129)
.L_129:
        /*003c*/ 	.word	0x00000000
        /*0040*/ 	.short	0x0001
        /*0042*/ 	.short	0x0008
        /*0044*/ 	.byte	0x00, 0xf5, 0x21, 0x00


	//----- nvinfo : EIATTR_KPARAM_INFO
	.align		4
.L_130:
        /*0048*/ 	.byte	0x04, 0x17
        /*004a*/ 	.short	(.L_132 - .L_131)
.L_131:
        /*004c*/ 	.word	0x00000000
        /*0050*/ 	.short	0x0000
        /*0052*/ 	.short	0x0000
        /*0054*/ 	.byte	0x00, 0xf5, 0x21, 0x00


	//----- nvinfo : EIATTR_SPARSE_MMA_MASK
	.align		4
.L_132:
        /*0058*/ 	.byte	0x03, 0x50
        /*005a*/ 	.short	0x0000


	//----- nvinfo : EIATTR_MAXREG_COUNT
	.align		4
        /*005c*/ 	.byte	0x03, 0x1b
        /*005e*/ 	.short	0x00ff


	//----- nvinfo : EIATTR_MERCURY_ISA_VERSION
	.align		4
        /*0060*/ 	.byte	0x03, 0x5f
        /*0062*/ 	.short	0x0101


	//----- nvinfo : EIATTR_VRC_CTA_INIT_COUNT
	.align		4
        /*0064*/ 	.byte	0x02, 0x4a
	.zero		1
	.zero		1


	//----- nvinfo : EIATTR_EXIT_INSTR_OFFSETS
	.align		4
        /*0068*/ 	.byte	0x04, 0x1c
        /*006a*/ 	.short	(.L_134 - .L_133)


	//   ....[0]....
.L_133:
        /*006c*/ 	.word	0x000016a0


	//----- nvinfo : EIATTR_CBANK_PARAM_SIZE
	.align		4
.L_134:
        /*0070*/ 	.byte	0x03, 0x19
        /*0072*/ 	.short	0x001c


	//----- nvinfo : EIATTR_PARAM_CBANK
	.align		4
        /*0074*/ 	.byte	0x04, 0x0a
        /*0076*/ 	.short	(.L_136 - .L_135)
	.align		4
.L_135:
        /*0078*/ 	.word	index@(.nv.constant0._Z12deviceEnergyPcPfiif)
        /*007c*/ 	.short	0x0380
        /*007e*/ 	.short	0x001c


	//----- nvinfo : EIATTR_SW_WAR
	.align		4
.L_136:
        /*0080*/ 	.byte	0x04, 0x36
        /*0082*/ 	.short	(.L_138 - .L_137)
.L_137:
        /*0084*/ 	.word	0x00000008
.L_138:


//--------------------- .nv.callgraph             --------------------------
	.section	.nv.callgraph,"",@"SHT_CUDA_CALLGRAPH"
	.align	4
	.sectionentsize	8
	.align		4
        /*0000*/ 	.word	0x00000000
	.align		4
        /*0004*/ 	.word	0xffffffff
	.align		4
        /*0008*/ 	.word	0x00000000
	.align		4
        /*000c*/ 	.word	0xfffffffe
	.align		4
        /*0010*/ 	.word	0x00000000
	.align		4
        /*0014*/ 	.word	0xfffffffd
	.align		4
        /*0018*/ 	.word	0x00000000
	.align		4
        /*001c*/ 	.word	0xfffffffc


//--------------------- .nv.constant4             --------------------------
	.section	.nv.constant4,"a",@progbits
	.align	8
	.align		8
.nv.constant4:
        /*0000*/ 	.dword	precalc_xorwow_matrix
	.align		8
        /*0008*/ 	.dword	precalc_xorwow_offset_matrix
	.align		8
        /*0010*/ 	.dword	mrg32k3aM1
	.align		8
        /*0018*/ 	.dword	mrg32k3aM2
	.align		8
        /*0020*/ 	.dword	mrg32k3aM1SubSeq
	.align		8
        /*0028*/ 	.dword	mrg32k3aM2SubSeq
	.align		8
        /*0030*/ 	.dword	mrg32k3aM1Seq
	.align		8
        /*0038*/ 	.dword	mrg32k3aM2Seq


//--------------------- .nv.constant3             --------------------------
	.section	.nv.constant3,"a",@progbits
	.align	8
.nv.constant3:
	.type		__cr_lgamma_table,@object
	.size		__cr_lgamma_table,(.L_8 - __cr_lgamma_table)
__cr_lgamma_table:
        /*0000*/ 	.byte	0x00, 0x00, 0x00, 0x00, 0x00, 0x00, 0x00, 0x00, 0x00, 0x00, 0x00, 0x00, 0x00, 0x00, 0x00, 0x00
        /*0010*/ 	.byte	0xef, 0x39, 0xfa, 0xfe, 0x42, 0x2e, 0xe6, 0x3f, 0x02, 0x20, 0x2a, 0xfa, 0x0b, 0xab, 0xfc, 0x3f
        /*0020*/ 	.byte	0xf9, 0x2c, 0x92, 0x7c, 0xa7, 0x6c, 0x09, 0x40, 0xc9, 0x79, 0x44, 0x3c, 0x64, 0x26, 0x13, 0x40
        /*0030*/ 	.byte	0xca, 0x01, 0xcf, 0x3a, 0x27, 0x51, 0x1a, 0x40, 0x30, 0xcc, 0x2d, 0xf3, 0xe1, 0x0c, 0x21, 0x40
        /*0040*/ 	.byte	0x0d, 0xb7, 0xfc, 0x82, 0x8e, 0x35, 0x25, 0x40
.L_8:


//--------------------- .nv.constant2._Z20initializePopulationP24curandStatePhilox4_32_10Pcii --------------------------
	.section	.nv.constant2._Z20initializePopulationP24curandStatePhilox4_32_10Pcii,"a",@progbits
	.sectionflags	@""
	.align	4
.nv.constant2._Z20initializePopulationP24curandStatePhilox4_32_10Pcii:
        /*0000*/ 	.byte	0xc0, 0x01, 0x00, 0x00, 0xe0, 0x01, 0x00, 0x00, 0xa0, 0x01, 0x00, 0x00


//--------------------- .nv.constant2._Z11equilibrateP24curandStatePhilox4_32_10PcPfiiiiiffb --------------------------
	.section	.nv.constant2._Z11equilibrateP24curandStatePhilox4_32_10PcPfiiiiiffb,"a",@progbits
	.sectionflags	@""
	.align	4
.nv.constant2._Z11equilibrateP24curandStatePhilox4_32_10PcPfiiiiiffb:
        /*0000*/ 	.byte	0xf0, 0x17, 0x00, 0x00, 0x10, 0x18, 0x00, 0x00, 0xd0, 0x17, 0x00, 0x00, 0x70, 0x20, 0x00, 0x00
        /*0010*/ 	.byte	0x90, 0x20, 0x00, 0x00, 0x50, 0x20, 0x00, 0x00


//--------------------- .text._Z12setup_kernelP24curandStatePhilox4_32_10i --------------------------
	.section	.text._Z12setup_kernelP24curandStatePhilox4_32_10i,"ax",@progbits
	.align	128
        .global         _Z12setup_kernelP24curandStatePhilox4_32_10i
        .type           _Z12setup_kernelP24curandStatePhilox4_32_10i,@function
        .size           _Z12setup_kernelP24curandStatePhilox4_32_10i,(.L_x_56 - _Z12setup_kernelP24curandStatePhilox4_32_10i)
        .other          _Z12setup_kernelP24curandStatePhilox4_32_10i,@"STO_CUDA_ENTRY STV_DEFAULT"
_Z12setup_kernelP24curandStatePhilox4_32_10i:
.text._Z12setup_kernelP24curandStatePhilox4_32_10i:
[----:B------:R-:W-:Y:S01]  /*0000*/  LDC R1, c[0x0][0x37c] ;  /* 0x0000df00ff017b82 */ /* 0x000fe20000000800 */
[----:B------:R-:W0:Y:S07]  /*0010*/  S2R R6, SR_TID.X ;  /* 0x0000000000067919 */ /* 0x000e2e0000002100 */
[----:B------:R-:W0:Y:S08]  /*0020*/  S2UR UR4, SR_CTAID.X ;  /* 0x00000000000479c3 */ /* 0x000e300000002500 */
[----:B------:R-:W0:Y:S08]  /*0030*/  LDC R3, c[0x0][0x360] ;  /* 0x0000d800ff037b82 */ /* 0x000e300000000800 */
[----:B------:R-:W1:Y:S01]  /*0040*/  LDC R8, c[0x0][0x388] ;  /* 0x0000e200ff087b82 */ /* 0x000e620000000800 */
[----:B0-----:R-:W-:Y:S01]  /*0050*/  IMAD R6, R3, UR4, R6 ;  /* 0x0000000403067c24 */ /* 0x001fe2000f8e0206 */
[----:B------:R-:W0:Y:S03]  /*0060*/  LDCU.64 UR4, c[0x0][0x358] ;  /* 0x00006b00ff0477ac */ /* 0x000e260008000a00 */
[----:B------:R-:W-:Y:S01]  /*0070*/  IMAD.WIDE.U32 R10, R6, -0x326172a9, RZ ;  /* 0xcd9e8d57060a7825 */ /* 0x000fe200078e00ff */
[----:B------:R-:W-:-:S02]  /*0080*/  SHF.R.S32.HI R7, RZ, 0x1f, R6 ;  /* 0x0000001fff077819 */ /* 0x000fc40000011406 */
[----:B-1----:R-:W-:Y:S02]  /*0090*/  SHF.R.S32.HI R9, RZ, 0x1f, R8 ;  /* 0x0000001fff097819 */ /* 0x002fe40000011408 */
[----:B------:R-:W-:Y:S02]  /*00a0*/  LOP3.LUT R2, R11, R8, RZ, 0x3c, !PT ;  /* 0x000000080b027212 */ /* 0x000fe400078e3cff */
[----:B------:R-:W-:Y:S01]  /*00b0*/  LOP3.LUT R12, R7, R9, RZ, 0x3c, !PT ;  /* 0x00000009070c7212 */ /* 0x000fe200078e3cff */
[----:B------:R-:W-:Y:S01]  /*00c0*/  VIADD R5, R9, 0xbb67ae85 ;  /* 0xbb67ae8509057836 */ /* 0x000fe20000000000 */
[----:B------:R-:W-:Y:S01]  /*00d0*/  IADD3 R11, PT, PT, R8, 0x3c6ef372, RZ ;  /* 0x3c6ef372080b7810 */ /* 0x000fe20007ffe0ff */
[----:B------:R-:W-:-:S04]  /*00e0*/  IMAD.WIDE.U32 R2, R2, -0x2daee0ad, RZ ;  /* 0xd2511f5302027825 */ /* 0x000fc800078e00ff */
[----:B------:R-:W-:Y:S01]  /*00f0*/  IMAD.WIDE.U32 R12, R12, -0x326172a9, RZ ;  /* 0xcd9e8d570c0c7825 */ /* 0x000fe200078e00ff */
[----:B------:R-:W-:-:S03]  /*0100*/  LOP3.LUT R5, R5, R3, RZ, 0x3c, !PT ;  /* 0x0000000305057212 */ /* 0x000fc600078e3cff */
[----:B------:R-:W-:Y:S02]  /*0110*/  VIADD R3, R8, 0x9e3779b9 ;  /* 0x9e3779b908037836 */ /* 0x000fe40000000000 */
[----:B------:R-:W-:-:S03]  /*0120*/  IMAD.WIDE.U32 R4, R5, -0x326172a9, RZ ;  /* 0xcd9e8d5705047825 */ /* 0x000fc600078e00ff */
[----:B------:R-:W-:Y:S02]  /*0130*/  LOP3.LUT R3, R3, R10, R13, 0x96, !PT ;  /* 0x0000000a03037212 */ /* 0x000fe400078e960d */
[----:B------:R-:W-:Y:S02]  /*0140*/  LOP3.LUT R11, R5, R12, R11, 0x96, !PT ;  /* 0x0000000c050b7212 */ /* 0x000fe400078e960b */
[----:B------:R-:W-:Y:S01]  /*0150*/  IADD3 R5, PT, PT, R9, 0x32370b8f, RZ ;  /* 0x32370b8f09057810 */ /* 0x000fe20007ffe0ff */
[----:B------:R-:W-:-:S04]  /*0160*/  IMAD.WIDE.U32 R12, R3, -0x2daee0ad, RZ ;  /* 0xd2511f53030c7825 */ /* 0x000fc800078e00ff */
[----:B------:R-:W-:Y:S02]  /*0170*/  VIADD R3, R9, 0x76cf5d0a ;  /* 0x76cf5d0a09037836 */ /* 0x000fe40000000000 */
[----:B------:R-:W-:-:S03]  /*0180*/  IMAD.WIDE.U32 R10, R11, -0x2daee0ad, RZ ;  /* 0xd2511f530b0a7825 */ /* 0x000fc600078e00ff */
[----:B------:R-:W-:Y:S02]  /*0190*/  LOP3.LUT R3, R13, R2, R3, 0x96, !PT ;  /* 0x000000020d037212 */ /* 0x000fe400078e9603 */
[----:B------:R-:W-:Y:S01]  /*01a0*/  LOP3.LUT R2, R11, R12, R5, 0x96, !PT ;  /* 0x0000000c0b027212 */ /* 0x000fe200078e9605 */
[C---:B------:R-:W-:Y:S01]  /*01b0*/  VIADD R5, R8.reuse, 0xdaa66d2b ;  /* 0xdaa66d2b08057836 */ /* 0x040fe20000000000 */
[----:B------:R-:W-:Y:S01]  /*01c0*/  IADD3 R11, PT, PT, R8, 0x78dde6e4, RZ ;  /* 0x78dde6e4080b7810 */ /* 0x000fe20007ffe0ff */
[----:B------:R-:W-:-:S04]  /*01d0*/  IMAD.WIDE.U32 R12, R3, -0x326172a9, RZ ;  /* 0xcd9e8d57030c7825 */ /* 0x000fc800078e00ff */
[----:B------:R-:W-:Y:S01]  /*01e0*/  IMAD.WIDE.U32 R2, R2, -0x326172a9, RZ ;  /* 0xcd9e8d5702027825 */ /* 0x000fe200078e00ff */
[----:B------:R-:W-:-:S04]  /*01f0*/  LOP3.LUT R5, R13, R4, R5, 0x96, !PT ;  /* 0x000000040d057212 */ /* 0x000fc800078e9605 */
[----:B------:R-:W-:Y:S01]  /*0200*/  LOP3.LUT R4, R3, R12, R11, 0x96, !PT ;  /* 0x0000000c03047212 */ /* 0x000fe200078e960b */
[----:B------:R-:W-:Y:S01]  /*0210*/  IMAD.WIDE.U32 R12, R5, -0x2daee0ad, RZ ;  /* 0xd2511f53050c7825 */ /* 0x000fe200078e00ff */
[----:B------:R-:W-:-:S03]  /*0220*/  IADD3 R11, PT, PT, R9, -0x56f99767, RZ ;  /* 0xa9066899090b7810 */ /* 0x000fc60007ffe0ff */
[----:B------:R-:W-:Y:S02]  /*0230*/  VIADD R3, R9, 0xed9eba14 ;  /* 0xed9eba1409037836 */ /* 0x000fe40000000000 */
[----:B------:R-:W-:-:S03]  /*0240*/  IMAD.WIDE.U32 R4, R4, -0x2daee0ad, RZ ;  /* 0xd2511f5304047825 */ /* 0x000fc600078e00ff */
[----:B------:R-:W-:Y:S02]  /*0250*/  LOP3.LUT R3, R13, R10, R3, 0x96, !PT ;  /* 0x0000000a0d037212 */ /* 0x000fe400078e9603 */
[----:B------:R-:W-:Y:S02]  /*0260*/  LOP3.LUT R11, R5, R12, R11, 0x96, !PT ;  /* 0x0000000c050b7212 */ /* 0x000fe400078e960b */
[----:B------:R-:W-:Y:S01]  /*0270*/  IADD3 R5, PT, PT, R8, -0x4ab325aa, RZ ;  /* 0xb54cda5608057810 */ /* 0x000fe20007ffe0ff */
        /* <DEDUP_REMOVED lines=12> */
[----:B------:R-:W1:Y:S01]  /*0340*/  LDC.64 R2, c[0x0][0x380] ;  /* 0x0000e000ff027b82 */ /* 0x000e620000000a00 */
[C---:B------:R-:W-:Y:S02]  /*0350*/  IADD3 R15, PT, PT, R8.reuse, -0xe443238, RZ ;  /* 0xf1bbcdc8080f7810 */ /* 0x040fe40007ffe0ff */
        /* <DEDUP_REMOVED lines=10> */
[----:B------:R-:W-:Y:S01]  /*0400*/  VIADD R13, R8, 0x8ff34781 ;  /* 0x8ff34781080d7836 */ /* 0x000fe20000000000 */
[----:B------:R-:W-:Y:S01]  /*0410*/  CS2R R4, SRZ ;  /* 0x0000000000047805 */ /* 0x000fe2000001ff00 */
[----:B------:R-:W-:Y:S01]  /*0420*/  IMAD.WIDE.U32 R18, R11, -0x326172a9, RZ ;  /* 0xcd9e8d570b127825 */ /* 0x000fe200078e00ff */
[----:B------:R-:W-:Y:S02]  /*0430*/  CS2R R10, SRZ ;  /* 0x00000000000a7805 */ /* 0x000fe4000001ff00 */
[----:B------:R-:W-:Y:S01]  /*0440*/  MOV R15, R16 ;  /* 0x00000010000f7202 */ /* 0x000fe20000000f00 */
[----:B-1----:R-:W-:Y:S01]  /*0450*/  IMAD.WIDE R2, R6, 0x40, R2 ;  /* 0x0000004006027825 */ /* 0x002fe200078e0202 */
[----:B------:R-:W-:-:S03]  /*0460*/  LOP3.LUT R12, R19, R12, R13, 0x96, !PT ;  /* 0x0000000c130c7212 */ /* 0x000fc600078e960d */
[----:B------:R-:W-:Y:S01]  /*0470*/  IMAD.MOV.U32 R13, RZ, RZ, R18 ;  /* 0x000000ffff0d7224 */ /* 0x000fe200078e0012 */
[----:B0-----:R-:W-:Y:S04]  /*0480*/  STG.E.128 desc[UR4][R2.64], R4 ;  /* 0x0000000402007986 */ /* 0x001fe8000c101d04 */
[----:B------:R-:W-:Y:S04]  /*0490*/  STG.E.128 desc[UR4][R2.64+0x20], R8 ;  /* 0x0000200802007986 */ /* 0x000fe8000c101d04 */
[----:B------:R-:W-:Y:S04]  /*04a0*/  STG.E.64 desc[UR4][R2.64+0x30], RZ ;  /* 0x000030ff02007986 */ /* 0x000fe8000c101b04 */
[----:B------:R-:W-:Y:S04]  /*04b0*/  STG.E.64 desc[UR4][R2.64+0x38], RZ ;  /* 0x000038ff02007986 */ /* 0x000fe8000c101b04 */
[----:B------:R-:W-:Y:S01]  /*04c0*/  STG.E.128 desc[UR4][R2.64+0x10], R12 ;  /* 0x0000100c02007986 */ /* 0x000fe2000c101d04 */
[----:B------:R-:W-:Y:S05]  /*04d0*/  EXIT ;  /* 0x000000000000794d */ /* 0x000fea0003800000 */
.L_x_0:
[----:B------:R-:W-:-:S00]  /*04e0*/  BRA `(.L_x_0) ;  /* 0xfffffffc00fc7947 */ /* 0x000fc0000383ffff */
[----:B------:R-:W-:-:S00]  /*04f0*/  NOP ;  /* 0x0000000000007918 */ /* 0x000fc00000000000 */
        /* <DEDUP_REMOVED lines=8> */
.L_x_56:


//--------------------- .text._Z14updateReplicasPcPfPii --------------------------
	.section	.text._Z14updateReplicasPcPfPii,"ax",@progbits
	.align	128
        .global         _Z14updateReplicasPcPfPii
        .type           _Z14updateReplicasPcPfPii,@function
        .size           _Z14updateReplicasPcPfPii,(.L_x_57 - _Z14updateReplicasPcPfPii)
        .other          _Z14updateReplicasPcPfPii,@"STO_CUDA_ENTRY STV_DEFAULT"
_Z14updateReplicasPcPfPii:
.text._Z14updateReplicasPcPfPii:
[----:B------:R-:W-:Y:S01]  /*0000*/  LDC R1, c[0x0][0x37c] ;  /* 0x0000df00ff017b82 */ /* 0x000fe20000000800 */
[----:B------:R-:W0:Y:S07]  /*0010*/  S2R R0, SR_TID.X ;  /* 0x0000000000007919 */ /* 0x000e2e0000002100 */
[----:B------:R-:W0:Y:S01]  /*0020*/  S2UR UR4, SR_CTAID.X ;  /* 0x00000000000479c3 */ /* 0x000e220000002500 */
[----:B------:R-:W1:Y:S07]  /*0030*/  LDCU.64 UR12, c[0x0][0x358] ;  /* 0x00006b00ff0c77ac */ /* 0x000e6e0008000a00 */
[----:B------:R-:W0:Y:S08]  /*0040*/  LDC R5, c[0x0][0x360] ;  /* 0x0000d800ff057b82 */ /* 0x000e300000000800 */
[----:B------:R-:W2:Y:S01]  /*0050*/  LDC.64 R2, c[0x0][0x390] ;  /* 0x0000e400ff027b82 */ /* 0x000ea20000000a00 */
[----:B0-----:R-:W-:-:S04]  /*0060*/  IMAD R0, R5, UR4, R0 ;  /* 0x0000000405007c24 */ /* 0x001fc8000f8e0200 */
[----:B--2---:R-:W-:-:S05]  /*0070*/  IMAD.WIDE R2, R0, 0x4, R2 ;  /* 0x0000000400027825 */ /* 0x004fca00078e0202 */
[----:B-1----:R-:W2:Y:S02]  /*0080*/  LDG.E R5, desc[UR12][R2.64] ;  /* 0x0000000c02057981 */ /* 0x002ea4000c1e1900 */
[----:B--2---:R-:W-:-:S13]  /*0090*/  ISETP.NE.AND P0, PT, R5, R0, PT ;  /* 0x000000000500720c */ /* 0x004fda0003f05270 */
[----:B------:R-:W-:Y:S05]  /*00a0*/  @!P0 EXIT ;  /* 0x000000000000894d */ /* 0x000fea0003800000 */
[----:B------:R-:W0:Y:S02]  /*00b0*/  LDCU UR7, c[0x0][0x398] ;  /* 0x00007300ff0777ac */ /* 0x000e240008000800 */
[----:B0-----:R-:W-:-:S09]  /*00c0*/  UISETP.GE.AND UP0, UPT, UR7, 0x1, UPT ;  /* 0x000000010700788c */ /* 0x001fd2000bf06270 */
[----:B------:R-:W-:Y:S05]  /*00d0*/  BRA.U !UP0, `(.L_x_1) ;  /* 0x0000000508e47547 */ /* 0x000fea000b800000 */
[----:B------:R-:W-:Y:S02]  /*00e0*/  UISETP.GE.U32.AND UP1, UPT, UR7, 0x10, UPT ;  /* 0x000000100700788c */ /* 0x000fe4000bf26070 */
[----:B------:R-:W-:Y:S01]  /*00f0*/  IMAD R8, R5, UR7, RZ ;  /* 0x0000000705087c24 */ /* 0x000fe2000f8e02ff */
[----:B------:R-:W-:Y:S02]  /*0100*/  ULOP3.LUT UR10, UR7, 0xf, URZ, 0xc0, !UPT ;  /* 0x0000000f070a7892 */ /* 0x000fe4000f8ec0ff */
[----:B------:R-:W-:Y:S01]  /*0110*/  IMAD R9, R0, UR7, RZ ;  /* 0x0000000700097c24 */ /* 0x000fe2000f8e02ff */
[----:B------:R-:W-:Y:S01]  /*0120*/  UMOV UR4, URZ ;  /* 0x000000ff00047c82 */ /* 0x000fe20008000000 */
[----:B------:R-:W-:Y:S02]  /*0130*/  UISETP.NE.AND UP0, UPT, UR10, URZ, UPT ;  /* 0x000000ff0a00728c */ /* 0x000fe4000bf05270 */
[----:B------:R-:W-:Y:S09]  /*0140*/  BRA.U !UP1, `(.L_x_2) ;  /* 0x0000000109c07547 */ /* 0x000ff2000b800000 */
[----:B------:R-:W0:Y:S01]  /*0150*/  LDCU.64 UR8, c[0x0][0x380] ;  /* 0x00007000ff0877ac */ /* 0x000e220008000a00 */
[----:B------:R-:W-:Y:S02]  /*0160*/  IMAD.MOV.U32 R10, RZ, RZ, R9 ;  /* 0x000000ffff0a7224 */ /* 0x000fe400078e0009 */
[----:B------:R-:W-:Y:S01]  /*0170*/  IMAD.MOV.U32 R11, RZ, RZ, R8 ;  /* 0x000000ffff0b7224 */ /* 0x000fe200078e0008 */
[----:B------:R-:W-:Y:S02]  /*0180*/  ULOP3.LUT UR4, UR7, 0x7ffffff0, URZ, 0xc0, !UPT ;  /* 0x7ffffff007047892 */ /* 0x000fe4000f8ec0ff */
[----:B0-----:R-:W-:Y:S02]  /*0190*/  UIADD3 UR5, UP1, UPT, UR8, 0x7, URZ ;  /* 0x0000000708057890 */ /* 0x001fe4000ff3e0ff */
[----:B------:R-:W-:Y:S02]  /*01a0*/  UIADD3 UR8, UPT, UPT, -UR4, URZ, URZ ;  /* 0x000000ff04087290 */ /* 0x000fe4000fffe1ff */
[----:B------:R-:W-:-:S12]  /*01b0*/  UIADD3.X UR6, UPT, UPT, URZ, UR9, URZ, UP1, !UPT ;  /* 0x00000009ff067290 */ /* 0x000fd80008ffe4ff */
.L_x_3:
[----:B------:R-:W-:-:S04]  /*01c0*/  IADD3 R6, P0, PT, R11, UR5, RZ ;  /* 0x000000050b067c10 */ /* 0x000fc8000ff1e0ff */
[----:B------:R-:W-:-:S05]  /*01d0*/  LEA.HI.X.SX32 R7, R11, UR6, 0x1, P0 ;  /* 0x000000060b077c11 */ /* 0x000fca00080f0eff */
[----:B----4-:R-:W2:Y:S01]  /*01e0*/  LDG.E.U8 R13, desc[UR12][R6.64+-0x7] ;  /* 0xfffff90c060d7981 */ /* 0x010ea2000c1e1100 */
[----:B------:R-:W-:-:S04]  /*01f0*/  IADD3 R4, P0, PT, R10, UR5, RZ ;  /* 0x000000050a047c10 */ /* 0x000fc8000ff1e0ff */
[----:B------:R-:W-:-:S05]  /*0200*/  LEA.HI.X.SX32 R5, R10, UR6, 0x1, P0 ;  /* 0x000000060a057c11 */ /* 0x000fca00080f0eff */
[----:B--2---:R0:W-:Y:S04]  /*0210*/  STG.E.U8 desc[UR12][R4.64+-0x7], R13 ;  /* 0xfffff90d04007986 */ /* 0x0041e8000c10110c */
[----:B------:R-:W2:Y:S04]  /*0220*/  LDG.E.U8 R15, desc[UR12][R6.64+-0x6] ;  /* 0xfffffa0c060f7981 */ /* 0x000ea8000c1e1100 */
[----:B--2---:R1:W-:Y:S04]  /*0230*/  STG.E.U8 desc[UR12][R4.64+-0x6], R15 ;  /* 0xfffffa0f04007986 */ /* 0x0043e8000c10110c */
[----:B------:R-:W2:Y:S04]  /*0240*/  LDG.E.U8 R17, desc[UR12][R6.64+-0x5] ;  /* 0xfffffb0c06117981 */ /* 0x000ea8000c1e1100 */
[----:B--2---:R2:W-:Y:S04]  /*0250*/  STG.E.U8 desc[UR12][R4.64+-0x5], R17 ;  /* 0xfffffb1104007986 */ /* 0x0045e8000c10110c */
[----:B------:R-:W3:Y:S04]  /*0260*/  LDG.E.U8 R19, desc[UR12][R6.64+-0x4] ;  /* 0xfffffc0c06137981 */ /* 0x000ee8000c1e1100 */
[----:B---3--:R3:W-:Y:S04]  /*0270*/  STG.E.U8 desc[UR12][R4.64+-0x4], R19 ;  /* 0xfffffc1304007986 */ /* 0x0087e8000c10110c */
[----:B------:R-:W4:Y:S04]  /*0280*/  LDG.E.U8 R21, desc[UR12][R6.64+-0x3] ;  /* 0xfffffd0c06157981 */ /* 0x000f28000c1e1100 */
[----:B----4-:R4:W-:Y:S04]  /*0290*/  STG.E.U8 desc[UR12][R4.64+-0x3], R21 ;  /* 0xfffffd1504007986 */ /* 0x0109e8000c10110c */
[----:B------:R-:W5:Y:S04]  /*02a0*/  LDG.E.U8 R23, desc[UR12][R6.64+-0x2] ;  /* 0xfffffe0c06177981 */ /* 0x000f68000c1e1100 */
[----:B-----5:R5:W-:Y:S04]  /*02b0*/  STG.E.U8 desc[UR12][R4.64+-0x2], R23 ;  /* 0xfffffe1704007986 */ /* 0x020be8000c10110c */
[----:B0-----:R-:W2:Y:S04]  /*02c0*/  LDG.E.U8 R13, desc[UR12][R6.64+-0x1] ;  /* 0xffffff0c060d7981 */ /* 0x001ea8000c1e1100 */
[----:B--2---:R0:W-:Y:S04]  /*02d0*/  STG.E.U8 desc[UR12][R4.64+-0x1], R13 ;  /* 0xffffff0d04007986 */ /* 0x0041e8000c10110c */
[----:B-1----:R-:W2:Y:S04]  /*02e0*/  LDG.E.U8 R15, desc[UR12][R6.64] ;  /* 0x0000000c060f7981 */ /* 0x002ea8000c1e1100 */
[----:B--2---:R1:W-:Y:S04]  /*02f0*/  STG.E.U8 desc[UR12][R4.64], R15 ;  /* 0x0000000f04007986 */ /* 0x0043e8000c10110c */
[----:B------:R-:W2:Y:S04]  /*0300*/  LDG.E.U8 R17, desc[UR12][R6.64+0x1] ;  /* 0x0000010c06117981 */ /* 0x000ea8000c1e1100 */
[----:B--2---:R2:W-:Y:S04]  /*0310*/  STG.E.U8 desc[UR12][R4.64+0x1], R17 ;  /* 0x0000011104007986 */ /* 0x0045e8000c10110c */
[----:B---3--:R-:W3:Y:S04]  /*0320*/  LDG.E.U8 R19, desc[UR12][R6.64+0x2] ;  /* 0x0000020c06137981 */ /* 0x008ee8000c1e1100 */
[----:B---3--:R3:W-:Y:S04]  /*0330*/  STG.E.U8 desc[UR12][R4.64+0x2], R19 ;  /* 0x0000021304007986 */ /* 0x0087e8000c10110c */
[----:B----4-:R-:W4:Y:S04]  /*0340*/  LDG.E.U8 R21, desc[UR12][R6.64+0x3] ;  /* 0x0000030c06157981 */ /* 0x010f28000c1e1100 */
[----:B----4-:R4:W-:Y:S04]  /*0350*/  STG.E.U8 desc[UR12][R4.64+0x3], R21 ;  /* 0x0000031504007986 */ /* 0x0109e8000c10110c */
[----:B-----5:R-:W5:Y:S04]  /*0360*/  LDG.E.U8 R23, desc[UR12][R6.64+0x4] ;  /* 0x0000040c06177981 */ /* 0x020f68000c1e1100 */
[----:B-----5:R4:W-:Y:S04]  /*0370*/  STG.E.U8 desc[UR12][R4.64+0x4], R23 ;  /* 0x0000041704007986 */ /* 0x0209e8000c10110c */
[----:B0-----:R-:W5:Y:S04]  /*0380*/  LDG.E.U8 R13, desc[UR12][R6.64+0x5] ;  /* 0x0000050c060d7981 */ /* 0x001f68000c1e1100 */
[----:B-----5:R4:W-:Y:S04]  /*0390*/  STG.E.U8 desc[UR12][R4.64+0x5], R13 ;  /* 0x0000050d04007986 */ /* 0x0209e8000c10110c */
[----:B-1----:R-:W5:Y:S04]  /*03a0*/  LDG.E.U8 R15, desc[UR12][R6.64+0x6] ;  /* 0x0000060c060f7981 */ /* 0x002f68000c1e1100 */
[----:B-----5:R4:W-:Y:S04]  /*03b0*/  STG.E.U8 desc[UR12][R4.64+0x6], R15 ;  /* 0x0000060f04007986 */ /* 0x0209e8000c10110c */
[----:B--2---:R-:W2:Y:S04]  /*03c0*/  LDG.E.U8 R17, desc[UR12][R6.64+0x7] ;  /* 0x0000070c06117981 */ /* 0x004ea8000c1e1100 */
[----:B--2---:R4:W-:Y:S04]  /*03d0*/  STG.E.U8 desc[UR12][R4.64+0x7], R17 ;  /* 0x0000071104007986 */ /* 0x0049e8000c10110c */
[----:B---3--:R-:W2:Y:S01]  /*03e0*/  LDG.E.U8 R19, desc[UR12][R6.64+0x8] ;  /* 0x0000080c06137981 */ /* 0x008ea2000c1e1100 */
[----:B------:R-:W-:Y:S01]  /*03f0*/  UIADD3 UR8, UPT, UPT, UR8, 0x10, URZ ;  /* 0x0000001008087890 */ /* 0x000fe2000fffe0ff */
[----:B------:R-:W-:-:S02]  /*0400*/  VIADD R11, R11, 0x10 ;  /* 0x000000100b0b7836 */ /* 0x000fc40000000000 */
[----:B------:R-:W-:Y:S01]  /*0410*/  VIADD R10, R10, 0x10 ;  /* 0x000000100a0a7836 */ /* 0x000fe20000000000 */
[----:B------:R-:W-:Y:S01]  /*0420*/  UISETP.NE.AND UP1, UPT, UR8, URZ, UPT ;  /* 0x000000ff0800728c */ /* 0x000fe2000bf25270 */
[----:B--2---:R4:W-:Y:S08]  /*0430*/  STG.E.U8 desc[UR12][R4.64+0x8], R19 ;  /* 0x0000081304007986 */ /* 0x0049f0000c10110c */
[----:B------:R-:W-:Y:S05]  /*0440*/  BRA.U UP1, `(.L_x_3) ;  /* 0xfffffffd015c7547 */ /* 0x000fea000b83ffff */
.L_x_2:
[----:B------:R-:W-:Y:S05]  /*0450*/  BRA.U !UP0, `(.L_x_1) ;  /* 0x0000000508047547 */ /* 0x000fea000b800000 */
[----:B------:R-:W-:Y:S02]  /*0460*/  UISETP.GE.U32.AND UP0, UPT, UR10, 0x8, UPT ;  /* 0x000000080a00788c */ /* 0x000fe4000bf06070 */
[----:B------:R-:W-:-:S04]  /*0470*/  ULOP3.LUT UR6, UR7, 0x7, URZ, 0xc0, !UPT ;  /* 0x0000000707067892 */ /* 0x000fc8000f8ec0ff */
[----:B------:R-:W-:-:S03]  /*0480*/  UISETP.NE.AND UP1, UPT, UR6, URZ, UPT ;  /* 0x000000ff0600728c */ /* 0x000fc6000bf25270 */
[----:B------:R-:W-:Y:S08]  /*0490*/  BRA.U !UP0, `(.L_x_4) ;  /* 0x0000000108607547 */ /* 0x000ff0000b800000 */
[----:B------:R-:W0:Y:S01]  /*04a0*/  LDCU.64 UR8, c[0x0][0x380] ;  /* 0x00007000ff0877ac */ /* 0x000e220008000a00 */
[----:B----4-:R-:W-:-:S05]  /*04b0*/  VIADD R4, R8, UR4 ;  /* 0x0000000408047c36 */ /* 0x010fca0008000000 */
[----:B0-----:R-:W-:-:S04]  /*04c0*/  IADD3 R6, P0, PT, R4, UR8, RZ ;  /* 0x0000000804067c10 */ /* 0x001fc8000ff1e0ff */
[----:B------:R-:W-:-:S05]  /*04d0*/  LEA.HI.X.SX32 R7, R4, UR9, 0x1, P0 ;  /* 0x0000000904077c11 */ /* 0x000fca00080f0eff */
[----:B------:R-:W2:Y:S01]  /*04e0*/  LDG.E.U8 R11, desc[UR12][R6.64] ;  /* 0x0000000c060b7981 */ /* 0x000ea2000c1e1100 */
[----:B------:R-:W-:-:S05]  /*04f0*/  VIADD R5, R9, UR4 ;  /* 0x0000000409057c36 */ /* 0x000fca0008000000 */
        /* <DEDUP_REMOVED lines=9> */
[----:B------:R-:W3:Y:S04]  /*0590*/  LDG.E.U8 R19, desc[UR12][R6.64+0x4] ;  /* 0x0000040c06137981 */ /* 0x000ee8000c1e1100 */
[----:B---3--:R2:W-:Y:S04]  /*05a0*/  STG.E.U8 desc[UR12][R4.64+0x4], R19 ;  /* 0x0000041304007986 */ /* 0x0085e8000c10110c */
[----:B------:R-:W3:Y:S04]  /*05b0*/  LDG.E.U8 R21, desc[UR12][R6.64+0x5] ;  /* 0x0000050c06157981 */ /* 0x000ee8000c1e1100 */
[----:B---3--:R2:W-:Y:S04]  /*05c0*/  STG.E.U8 desc[UR12][R4.64+0x5], R21 ;  /* 0x0000051504007986 */ /* 0x0085e8000c10110c */
[----:B0-----:R-:W3:Y:S04]  /*05d0*/  LDG.E.U8 R11, desc[UR12][R6.64+0x6] ;  /* 0x0000060c060b7981 */ /* 0x001ee8000c1e1100 */
[----:B---3--:R2:W-:Y:S04]  /*05e0*/  STG.E.U8 desc[UR12][R4.64+0x6], R11 ;  /* 0x0000060b04007986 */ /* 0x0085e8000c10110c */
[----:B-1----:R-:W3:Y:S01]  /*05f0*/  LDG.E.U8 R13, desc[UR12][R6.64+0x7] ;  /* 0x0000070c060d7981 */ /* 0x002ee2000c1e1100 */
[----:B------:R-:W-:-:S03]  /*0600*/  UIADD3 UR4, UPT, UPT, UR4, 0x8, URZ ;  /* 0x0000000804047890 */ /* 0x000fc6000fffe0ff */
[----:B---3--:R2:W-:Y:S09]  /*0610*/  STG.E.U8 desc[UR12][R4.64+0x7], R13 ;  /* 0x0000070d04007986 */ /* 0x0085f2000c10110c */
.L_x_4:
[----:B------:R-:W-:Y:S05]  /*0620*/  BRA.U !UP1, `(.L_x_1) ;  /* 0x0000000109907547 */ /* 0x000fea000b800000 */
[----:B------:R-:W-:Y:S02]  /*0630*/  UISETP.GE.U32.AND UP0, UPT, UR6, 0x4, UPT ;  /* 0x000000040600788c */ /* 0x000fe4000bf06070 */
[----:B------:R-:W-:-:S04]  /*0640*/  ULOP3.LUT UR5, UR7, 0x3, URZ, 0xc0, !UPT ;  /* 0x0000000307057892 */ /* 0x000fc8000f8ec0ff */
[----:B------:R-:W-:-:S03]  /*0650*/  UISETP.NE.AND UP1, UPT, UR5, URZ, UPT ;  /* 0x000000ff0500728c */ /* 0x000fc6000bf25270 */
[----:B------:R-:W-:Y:S08]  /*0660*/  BRA.U !UP0, `(.L_x_5) ;  /* 0x0000000108407547 */ /* 0x000ff0000b800000 */
[----:B------:R-:W0:Y:S01]  /*0670*/  LDCU.64 UR6, c[0x0][0x380] ;  /* 0x00007000ff0677ac */ /* 0x000e220008000a00 */
[----:B--2-4-:R-:W-:-:S04]  /*0680*/  IADD3 R5, PT, PT, R8, UR4, RZ ;  /* 0x0000000408057c10 */ /* 0x014fc8000fffe0ff */
        /* <DEDUP_REMOVED lines=11> */
[----:B------:R-:W2:Y:S01]  /*0740*/  LDG.E.U8 R17, desc[UR12][R4.64+0x3] ;  /* 0x0000030c04117981 */ /* 0x000ea2000c1e1100 */
[----:B------:R-:W-:-:S03]  /*0750*/  UIADD3 UR4, UPT, UPT, UR4, 0x4, URZ ;  /* 0x0000000404047890 */ /* 0x000fc6000fffe0ff */
[----:B--2---:R0:W-:Y:S09]  /*0760*/  STG.E.U8 desc[UR12][R6.64+0x3], R17 ;  /* 0x0000031106007986 */ /* 0x0041f2000c10110c */
.L_x_5:
[----:B------:R-:W-:Y:S05]  /*0770*/  BRA.U !UP1, `(.L_x_1) ;  /* 0x00000001093c7547 */ /* 0x000fea000b800000 */
[----:B------:R-:W-:Y:S01]  /*0780*/  VIADD R9, R9, UR4 ;  /* 0x0000000409097c36 */ /* 0x000fe20008000000 */
[----:B------:R-:W1:Y:S01]  /*0790*/  LDCU.64 UR6, c[0x0][0x380] ;  /* 0x00007000ff0677ac */ /* 0x000e620008000a00 */
[----:B------:R-:W-:Y:S01]  /*07a0*/  VIADD R8, R8, UR4 ;  /* 0x0000000408087c36 */ /* 0x000fe20008000000 */
[----:B------:R-:W-:-:S12]  /*07b0*/  UIADD3 UR5, UPT, UPT, -UR5, URZ, URZ ;  /* 0x000000ff05057290 */ /* 0x000fd8000fffe1ff */
.L_x_6:
[----:B-12-4-:R-:W-:-:S04]  /*07c0*/  IADD3 R4, P0, PT, R8, UR6, RZ ;  /* 0x0000000608047c10 */ /* 0x016fc8000ff1e0ff */
[----:B---3--:R-:W-:-:S06]  /*07d0*/  LEA.HI.X.SX32 R5, R8, UR7, 0x1, P0 ;  /* 0x0000000708057c11 */ /* 0x008fcc00080f0eff */
[----:B------:R-:W2:Y:S01]  /*07e0*/  LDG.E.U8 R5, desc[UR12][R4.64] ;  /* 0x0000000c04057981 */ /* 0x000ea2000c1e1100 */
[C---:B0-----:R-:W-:Y:S01]  /*07f0*/  IADD3 R6, P0, PT, R9.reuse, UR6, RZ ;  /* 0x0000000609067c10 */ /* 0x041fe2000ff1e0ff */
[----:B------:R-:W-:Y:S01]  /*0800*/  UIADD3 UR5, UPT, UPT, UR5, 0x1, URZ ;  /* 0x0000000105057890 */ /* 0x000fe2000fffe0ff */
[----:B------:R-:W-:Y:S02]  /*0810*/  VIADD R8, R8, 0x1 ;  /* 0x0000000108087836 */ /* 0x000fe40000000000 */
[C---:B------:R-:W-:Y:S01]  /*0820*/  LEA.HI.X.SX32 R7, R9.reuse, UR7, 0x1, P0 ;  /* 0x0000000709077c11 */ /* 0x040fe200080f0eff */
[----:B------:R-:W-:Y:S01]  /*0830*/  UISETP.NE.AND UP0, UPT, UR5, URZ, UPT ;  /* 0x000000ff0500728c */ /* 0x000fe2000bf05270 */
[----:B------:R-:W-:-:S03]  /*0840*/  IADD3 R9, PT, PT, R9, 0x1, RZ ;  /* 0x0000000109097810 */ /* 0x000fc60007ffe0ff */
[----:B--2---:R3:W-:Y:S05]  /*0850*/  STG.E.U8 desc[UR12][R6.64], R5 ;  /* 0x0000000506007986 */ /* 0x0047ea000c10110c */
[----:B------:R-:W-:Y:S05]  /*0860*/  BRA.U UP0, `(.L_x_6) ;  /* 0xfffffffd00d47547 */ /* 0x000fea000b83ffff */
.L_x_1:
[----:B--234-:R-:W2:Y:S01]  /*0870*/  LDG.E R5, desc[UR12][R2.64] ;  /* 0x0000000c02057981 */ /* 0x01cea2000c1e1900 */
[----:B0-----:R-:W2:Y:S02]  /*0880*/  LDC.64 R6, c[0x0][0x388] ;  /* 0x0000e200ff067b82 */ /* 0x001ea40000000a00 */
[----:B--2---:R-:W-:-:S06]  /*0890*/  IMAD.WIDE R4, R5, 0x4, R6 ;  /* 0x0000000405047825 */ /* 0x004fcc00078e0206 */
[----:B------:R-:W2:Y:S01]  /*08a0*/  LDG.E R5, desc[UR12][R4.64] ;  /* 0x0000000c04057981 */ /* 0x000ea2000c1e1900 */
[----:B------:R-:W-:-:S05]  /*08b0*/  IMAD.WIDE R6, R0, 0x4, R6 ;  /* 0x0000000400067825 */ /* 0x000fca00078e0206 */
[----:B--2---:R-:W-:Y:S01]  /*08c0*/  STG.E desc[UR12][R6.64], R5 ;  /* 0x0000000506007986 */ /* 0x004fe2000c10190c */
[----:B------:R-:W-:Y:S05]  /*08d0*/  EXIT ;  /* 0x000000000000794d */ /* 0x000fea0003800000 */
.L_x_7:
        /* <DEDUP_REMOVED lines=10> */
.L_x_57:


//--------------------- .text._Z20initializePopulationP24curandStatePhilox4_32_10Pcii --------------------------
	.section	.text._Z20initializePopulationP24curandStatePhilox4_32_10Pcii,"ax",@progbits
	.align	128
        .global         _Z20initializePopulationP24curandStatePhilox4_32_10Pcii
        .type           _Z20initializePopulationP24curandStatePhilox4_32_10Pcii,@function
        .size           _Z20initializePopulationP24curandStatePhilox4_32_10Pcii,(.L_x_58 - _Z20initializePopulationP24curandStatePhilox4_32_10Pcii)
        .other          _Z20initializePopulationP24curandStatePhilox4_32_10Pcii,@"STO_CUDA_ENTRY STV_DEFAULT"
_Z20initializePopulationP24curandStatePhilox4_32_10Pcii:
.text._Z20initializePopulationP24curandStatePhilox4_32_10Pcii:
[----:B------:R-:W-:Y:S08]  /*0000*/  LDC R1, c[0x0][0x37c] ;  /* 0x0000df00ff017b82 */ /* 0x000ff00000000800 */
[----:B------:R-:W0:Y:S02]  /*0010*/  LDC R4, c[0x0][0x390] ;  /* 0x0000e400ff047b82 */ /* 0x000e240000000800 */
[----:B0-----:R-:W-:-:S13]  /*0020*/  ISETP.GE.AND P0, PT, R4, 0x1, PT ;  /* 0x000000010400780c */ /* 0x001fda0003f06270 */
[----:B------:R-:W-:Y:S05]  /*0030*/  @!P0 EXIT ;  /* 0x000000000000894d */ /* 0x000fea0003800000 */
[----:B------:R-:W0:Y:S01]  /*0040*/  S2R R5, SR_CTAID.X ;  /* 0x0000000000057919 */ /* 0x000e220000002500 */
[----:B------:R-:W1:Y:S01]  /*0050*/  LDC.64 R2, c[0x0][0x380] ;  /* 0x0000e000ff027b82 */ /* 0x000e620000000a00 */
[----:B------:R-:W0:Y:S01]  /*0060*/  LDCU UR4, c[0x0][0x360] ;  /* 0x00006c00ff0477ac */ /* 0x000e220008000800 */
[----:B------:R-:W0:Y:S01]  /*0070*/  S2R R0, SR_TID.X ;  /* 0x0000000000007919 */ /* 0x000e220000002100 */
[----:B------:R-:W2:Y:S01]  /*0080*/  LDCU.64 UR6, c[0x0][0x358] ;  /* 0x00006b00ff0677ac */ /* 0x000ea20008000a00 */
[----:B------:R-:W3:Y:S01]  /*0090*/  LDCU.64 UR8, c[0x0][0x388] ;  /* 0x00007100ff0877ac */ /* 0x000ee20008000a00 */
[----:B0-----:R-:W-:-:S04]  /*00a0*/  IMAD R5, R5, UR4, R0 ;  /* 0x0000000405057c24 */ /* 0x001fc8000f8e0200 */
[C---:B------:R-:W-:Y:S02]  /*00b0*/  IMAD R0, R5.reuse, R4, RZ ;  /* 0x0000000405007224 */ /* 0x040fe400078e02ff */
[----:B-1----:R-:W-:-:S04]  /*00c0*/  IMAD.WIDE R2, R5, 0x40, R2 ;  /* 0x0000004005027825 */ /* 0x002fc800078e0202 */
[----:B--23--:R-:W-:-:S07]  /*00d0*/  IMAD.MOV R4, RZ, RZ, -R4 ;  /* 0x000000ffff047224 */ /* 0x00cfce00078e0a04 */
.L_x_16:
[----:B0-2---:R-:W2:Y:S01]  /*00e0*/  LDG.E R5, desc[UR6][R2.64+0x28] ;  /* 0x0000280602057981 */ /* 0x005ea2000c1e1900 */
[----:B------:R-:W-:Y:S01]  /*00f0*/  BSSY.RECONVERGENT B0, `(.L_x_8) ;  /* 0x0000012000007945 */ /* 0x000fe20003800200 */
[C---:B--2---:R-:W-:Y:S01]  /*0100*/  VIADD R9, R5.reuse, 0x1 ;  /* 0x0000000105097836 */ /* 0x044fe20000000000 */
[----:B------:R-:W-:-:S04]  /*0110*/  ISETP.NE.AND P0, PT, R5, 0x1, PT ;  /* 0x000000010500780c */ /* 0x000fc80003f05270 */
[----:B------:R0:W-:Y:S09]  /*0120*/  STG.E desc[UR6][R2.64+0x28], R9 ;  /* 0x0000280902007986 */ /* 0x0001f2000c101906 */
[----:B-1-34-:R-:W-:Y:S05]  /*0130*/  @!P0 BRA `(.L_x_9) ;  /* 0x0000000000308947 */ /* 0x01afea0003800000 */
[----:B------:R-:W-:-:S04]  /*0140*/  MOV R6, 0xfffffffe ;  /* 0xfffffffe00067802 */ /* 0x000fc80000000f00 */
[----:B------:R-:W-:-:S05]  /*0150*/  VIADDMNMX.U32 R5, R5, R6, 0x2, PT ;  /* 0x0000000205057446 */ /* 0x000fca0003800006 */
[----:B------:R-:W-:-:S04]  /*0160*/  IMAD.SHL.U32 R5, R5, 0x4, RZ ;  /* 0x0000000405057824 */ /* 0x000fc800078e00ff */
[----:B------:R-:W1:Y:S02]  /*0170*/  LDC R6, c[0x2][R5] ;  /* 0x0080000005067b82 */ /* 0x000e640000000800 */
[----:B-1----:R-:W-:-:S04]  /*0180*/  SHF.R.S32.HI R7, RZ, 0x1f, R6 ;  /* 0x0000001fff077819 */ /* 0x002fc80000011406 */
.L_x_44:
[----:B------:R-:W-:Y:S05]  /*0190*/  BRX R6 -0x1a0                                        (*"BRANCH_TARGETS .L_x_45,.L_x_46,.L_x_47"*) ;  /* 0xfffffffc06987949 */ /* 0x000fea000383ffff */
.L_x_47:
[----:B------:R2:W5:Y:S01]  /*01a0*/  LDG.E R5, desc[UR6][R2.64+0x10] ;  /* 0x0000100602057981 */ /* 0x000562000c1e1900 */
[----:B------:R-:W-:Y:S05]  /*01b0*/  BRA `(.L_x_10) ;  /* 0x0000000000147947 */ /* 0x000fea0003800000 */
.L_x_45:
[----:B------:R3:W5:Y:S01]  /*01c0*/  LDG.E R5, desc[UR6][R2.64+0x18] ;  /* 0x0000180602057981 */ /* 0x000762000c1e1900 */
[----:B------:R-:W-:Y:S05]  /*01d0*/  BRA `(.L_x_10) ;  /* 0x00000000000c7947 */ /* 0x000fea0003800000 */
.L_x_46:
[----:B------:R1:W5:Y:S01]  /*01e0*/  LDG.E R5, desc[UR6][R2.64+0x1c] ;  /* 0x00001c0602057981 */ /* 0x000362000c1e1900 */
[----:B------:R-:W-:Y:S05]  /*01f0*/  BRA `(.L_x_10) ;  /* 0x0000000000047947 */ /* 0x000fea0003800000 */
.L_x_9:
[----:B------:R4:W5:Y:S02]  /*0200*/  LDG.E R5, desc[UR6][R2.64+0x14] ;  /* 0x0000140602057981 */ /* 0x000964000c1e1900 */
.L_x_10:
[----:B------:R-:W-:Y:S05]  /*0210*/  BSYNC.RECONVERGENT B0 ;  /* 0x0000000000007941 */ /* 0x000fea0003800200 */
.L_x_8:
[----:B------:R-:W-:Y:S01]  /*0220*/  ISETP.NE.AND P0, PT, R9, 0x4, PT ;  /* 0x000000040900780c */ /* 0x000fe20003f05270 */
[----:B------:R-:W-:-:S12]  /*0230*/  BSSY.RECONVERGENT B0, `(.L_x_11) ;  /* 0x000005c000007945 */ /* 0x000fd80003800200 */
[----:B------:R-:W-:Y:S05]  /*0240*/  @P0 BRA `(.L_x_12) ;  /* 0x0000000400680947 */ /* 0x000fea0003800000 */
[----:B------:R-:W2:Y:S01]  /*0250*/  LDG.E.64 R10, desc[UR6][R2.64] ;  /* 0x00000006020a7981 */ /* 0x000ea2000c1e1b00 */
[----:B------:R-:W-:Y:S01]  /*0260*/  BSSY.RECONVERGENT B1, `(.L_x_13) ;  /* 0x0000016000017945 */ /* 0x000fe20003800200 */
[----:B--2---:R-:W-:-:S05]  /*0270*/  VIADD R13, R10, 0x1 ;  /* 0x000000010a0d7836 */ /* 0x004fca0000000000 */
[----:B------:R2:W-:Y:S01]  /*0280*/  STG.E desc[UR6][R2.64], R13 ;  /* 0x0000000d02007986 */ /* 0x0005e2000c101906 */
[----:B------:R-:W-:-:S13]  /*0290*/  ISETP.NE.AND P0, PT, R13, RZ, PT ;  /* 0x000000ff0d00720c */ /* 0x000fda0003f05270 */
[----:B--2---:R-:W-:Y:S05]  /*02a0*/  @!P0 BRA `(.L_x_14) ;  /* 0x0000000000088947 */ /* 0x004fea0003800000 */
[----:B0-----:R0:W5:Y:S01]  /*02b0*/  LDG.E R9, desc[UR6][R2.64+0x8] ;  /* 0x0000080602097981 */ /* 0x001162000c1e1900 */
[----:B------:R-:W-:Y:S05]  /*02c0*/  BRA `(.L_x_15) ;  /* 0x00000000003c7947 */ /* 0x000fea0003800000 */
.L_x_14:
[----:B0-----:R2:W5:Y:S01]  /*02d0*/  LDG.E R9, desc[UR6][R2.64+0x8] ;  /* 0x0000080602097981 */ /* 0x001562000c1e1900 */
[----:B------:R-:W-:-:S04]  /*02e0*/  IADD3 R11, PT, PT, R11, 0x1, RZ ;  /* 0x000000010b0b7810 */ /* 0x000fc80007ffe0ff */
[----:B------:R-:W-:Y:S01]  /*02f0*/  ISETP.NE.AND P0, PT, R11, RZ, PT ;  /* 0x000000ff0b00720c */ /* 0x000fe20003f05270 */
[----:B------:R2:W-:-:S12]  /*0300*/  STG.E desc[UR6][R2.64+0x4], R11 ;  /* 0x0000040b02007986 */ /* 0x0005d8000c101906 */
[----:B--2---:R-:W-:Y:S05]  /*0310*/  @P0 BRA `(.L_x_15) ;  /* 0x0000000000280947 */ /* 0x004fea0003800000 */
[----:B-----5:R-:W-:Y:S02]  /*0320*/  VIADD R9, R9, 0x1 ;  /* 0x0000000109097836 */ /* 0x020fe40000000000 */
[----:B------:R-:W-:-:S03]  /*0330*/  IMAD.MOV.U32 R11, RZ, RZ, RZ ;  /* 0x000000ffff0b7224 */ /* 0x000fc600078e00ff */
[----:B------:R2:W-:Y:S01]  /*0340*/  STG.E desc[UR6][R2.64+0x8], R9 ;  /* 0x0000080902007986 */ /* 0x0005e2000c101906 */
[----:B------:R-:W-:-:S13]  /*0350*/  ISETP.NE.AND P0, PT, R9, RZ, PT ;  /* 0x000000ff0900720c */ /* 0x000fda0003f05270 */
[----:B--2---:R-:W-:Y:S05]  /*0360*/  @P0 BRA `(.L_x_15) ;  /* 0x0000000000140947 */ /* 0x004fea0003800000 */
[----:B------:R-:W2:Y:S01]  /*0370*/  LDG.E R6, desc[UR6][R2.64+0xc] ;  /* 0x00000c0602067981 */ /* 0x000ea2000c1e1900 */
[----:B------:R-:W-:Y:S02]  /*0380*/  HFMA2 R11, -RZ, RZ, 0, 0 ;  /* 0x00000000ff0b7431 */ /* 0x000fe400000001ff */
[----:B------:R-:W-:Y:S01]  /*0390*/  IMAD.MOV.U32 R9, RZ, RZ, RZ ;  /* 0x000000ffff097224 */ /* 0x000fe200078e00ff */
[----:B--2---:R-:W-:-:S05]  /*03a0*/  IADD3 R7, PT, PT, R6, 0x1, RZ ;  /* 0x0000000106077810 */ /* 0x004fca0007ffe0ff */
[----:B------:R2:W-:Y:S02]  /*03b0*/  STG.E desc[UR6][R2.64+0xc], R7 ;  /* 0x00000c0702007986 */ /* 0x0005e4000c101906 */
.L_x_15:
[----:B------:R-:W-:Y:S05]  /*03c0*/  BSYNC.RECONVERGENT B1 ;  /* 0x0000000000017941 */ /* 0x000fea0003800200 */
.L_x_13:
[----:B--2---:R-:W2:Y:S04]  /*03d0*/  LDG.E.64 R6, desc[UR6][R2.64+0x20] ;  /* 0x0000200602067981 */ /* 0x004ea8000c1e1b00 */
[----:B------:R-:W3:Y:S01]  /*03e0*/  LDG.E R14, desc[UR6][R2.64+0xc] ;  /* 0x00000c06020e7981 */ /* 0x000ee2000c1e1900 */
[----:B-----5:R-:W-:-:S03]  /*03f0*/  IMAD.WIDE.U32 R8, R9, -0x326172a9, RZ ;  /* 0xcd9e8d5709087825 */ /* 0x020fc600078e00ff */
[----:B------:R0:W-:Y:S01]  /*0400*/  STG.E desc[UR6][R2.64+0x28], RZ ;  /* 0x000028ff02007986 */ /* 0x0001e2000c101906 */
[----:B------:R-:W-:-:S04]  /*0410*/  IMAD.HI.U32 R12, R13, -0x2daee0ad, RZ ;  /* 0xd2511f530d0c7827 */ /* 0x000fc800078e00ff */
[----:B------:R-:W-:Y:S01]  /*0420*/  IMAD.MOV.U32 R13, RZ, RZ, -0x2daee0ad ;  /* 0xd2511f53ff0d7424 */ /* 0x000fe200078e00ff */
[----:B--2---:R-:W-:-:S03]  /*0430*/  LOP3.LUT R11, R6, R9, R11, 0x96, !PT ;  /* 0x00000009060b7212 */ /* 0x004fc600078e960b */
[----:B------:R-:W-:Y:S02]  /*0440*/  IMAD R9, R10, R13, -0x2daee0ad ;  /* 0xd2511f530a097424 */ /* 0x000fe400078e020d */
[----:B------:R-:W-:Y:S01]  /*0450*/  VIADD R15, R6, 0x9e3779b9 ;  /* 0x9e3779b9060f7836 */ /* 0x000fe20000000000 */
[----:B---3--:R-:W-:Y:S01]  /*0460*/  LOP3.LUT R12, R7, R14, R12, 0x96, !PT ;  /* 0x0000000e070c7212 */ /* 0x008fe200078e960c */
[----:B------:R-:W-:Y:S01]  /*0470*/  IMAD.WIDE.U32 R10, R11, -0x2daee0ad, RZ ;  /* 0xd2511f530b0a7825 */ /* 0x000fe200078e00ff */
[----:B------:R-:W-:-:S03]  /*0480*/  IADD3 R14, PT, PT, R7, -0x4498517b, RZ ;  /* 0xbb67ae85070e7810 */ /* 0x000fc60007ffe0ff */
[----:B------:R-:W-:Y:S01]  /*0490*/  IMAD.WIDE.U32 R12, R12, -0x326172a9, RZ ;  /* 0xcd9e8d570c0c7825 */ /* 0x000fe200078e00ff */
[----:B------:R-:W-:Y:S02]  /*04a0*/  LOP3.LUT R9, R14, R11, R9, 0x96, !PT ;  /* 0x0000000b0e097212 */ /* 0x000fe400078e9609 */
[----:B------:R-:W-:Y:S02]  /*04b0*/  IADD3 R11, PT, PT, R6, 0x3c6ef372, RZ ;  /* 0x3c6ef372060b7810 */ /* 0x000fe40007ffe0ff */
[----:B------:R-:W-:Y:S01]  /*04c0*/  LOP3.LUT R15, R15, R8, R13, 0x96, !PT ;  /* 0x000000080f0f7212 */ /* 0x000fe200078e960d */
[----:B------:R-:W-:-:S04]  /*04d0*/  IMAD.WIDE.U32 R8, R9, -0x326172a9, RZ ;  /* 0xcd9e8d5709087825 */ /* 0x000fc800078e00ff */
[----:B------:R-:W-:Y:S01]  /*04e0*/  IMAD.WIDE.U32 R14, R15, -0x2daee0ad, RZ ;  /* 0xd2511f530f0e7825 */ /* 0x000fe200078e00ff */
[----:B------:R-:W-:-:S03]  /*04f0*/  LOP3.LUT R11, R9, R12, R11, 0x96, !PT ;  /* 0x0000000c090b7212 */ /* 0x000fc600078e960b */
[----:B------:R-:W-:Y:S02]  /*0500*/  VIADD R13, R7, 0x76cf5d0a ;  /* 0x76cf5d0a070d7836 */ /* 0x000fe40000000000 */
[----:B------:R-:W-:-:S03]  /*0510*/  VIADD R9, R6, 0xdaa66d2b ;  /* 0xdaa66d2b06097836 */ /* 0x000fc60000000000 */
[----:B------:R-:W-:Y:S01]  /*0520*/  LOP3.LUT R13, R15, R13, R10, 0x96, !PT ;  /* 0x0000000d0f0d7212 */ /* 0x000fe200078e960a */
[----:B------:R-:W-:Y:S01]  /*0530*/  IMAD.WIDE.U32 R10, R11, -0x2daee0ad, RZ ;  /* 0xd2511f530b0a7825 */ /* 0x000fe200078e00ff */
[----:B------:R-:W-:-:S03]  /*0540*/  IADD3 R15, PT, PT, R7, 0x32370b8f, RZ ;  /* 0x32370b8f070f7810 */ /* 0x000fc60007ffe0ff */
        /* <DEDUP_REMOVED lines=11> */
[----:B------:R-:W-:-:S03]  /*0600*/  IADD3 R15, PT, PT, R7, -0x56f99767, RZ ;  /* 0xa9066899070f7810 */ /* 0x000fc60007ffe0ff */
[----:B------:R-:W-:Y:S01]  /*0610*/  IMAD.WIDE.U32 R12, R13, -0x326172a9, RZ ;  /* 0xcd9e8d570d0c7825 */ /* 0x000fe200078e00ff */
[----:B------:R-:W-:Y:S02]  /*0620*/  LOP3.LUT R15, R11, R14, R15, 0x96, !PT ;  /* 0x0000000e0b0f7212 */ /* 0x000fe400078e960f */
[----:B------:R-:W-:Y:S02]  /*0630*/  IADD3 R11, PT, PT, R6, -0x4ab325aa, RZ ;  /* 0xb54cda56060b7810 */ /* 0x000fe40007ffe0ff */
        /* <DEDUP_REMOVED lines=11> */
[----:B------:R-:W-:Y:S02]  /*06f0*/  IADD3 R11, PT, PT, R6, -0xe443238, RZ ;  /* 0xf1bbcdc8060b7810 */ /* 0x000fe40007ffe0ff */
[----:B------:R-:W-:Y:S01]  /*0700*/  LOP3.LUT R14, R13, R8, R9, 0x96, !PT ;  /* 0x000000080d0e7212 */ /* 0x000fe200078e9609 */
[----:B------:R-:W-:-:S04]  /*0710*/  IMAD.WIDE.U32 R8, R15, -0x326172a9, RZ ;  /* 0xcd9e8d570f087825 */ /* 0x000fc800078e00ff */
[----:B------:R-:W-:Y:S01]  /*0720*/  IMAD.WIDE.U32 R14, R14, -0x2daee0ad, RZ ;  /* 0xd2511f530e0e7825 */ /* 0x000fe200078e00ff */
[----:B------:R-:W-:Y:S02]  /*0730*/  LOP3.LUT R12, R9, R12, R11, 0x96, !PT ;  /* 0x0000000c090c7212 */ /* 0x000fe400078e960b */
[C---:B------:R-:W-:Y:S01]  /*0740*/  IADD3 R9, PT, PT, R7.reuse, -0x695add53, RZ ;  /* 0x96a522ad07097810 */ /* 0x040fe20007ffe0ff */
[----:B------:R-:W-:Y:S02]  /*0750*/  VIADD R13, R7, 0xdb3d7428 ;  /* 0xdb3d7428070d7836 */ /* 0x000fe40000000000 */
[----:B------:R-:W-:-:S03]  /*0760*/  VIADD R7, R6, 0x8ff34781 ;  /* 0x8ff3478106077836 */ /* 0x000fc60000000000 */
[----:B------:R-:W-:Y:S01]  /*0770*/  LOP3.LUT R16, R15, R10, R13, 0x96, !PT ;  /* 0x0000000a0f107212 */ /* 0x000fe200078e960d */
[----:B------:R-:W-:-:S04]  /*0780*/  IMAD.WIDE.U32 R12, R12, -0x2daee0ad, RZ ;  /* 0xd2511f530c0c7825 */ /* 0x000fc800078e00ff */
[----:B------:R-:W-:Y:S01]  /*0790*/  IMAD.WIDE.U32 R16, R16, -0x326172a9, RZ ;  /* 0xcd9e8d5710107825 */ /* 0x000fe200078e00ff */
[----:B------:R-:W-:Y:S02]  /*07a0*/  LOP3.LUT R10, R13, R14, R9, 0x96, !PT ;  /* 0x0000000e0d0a7212 */ /* 0x000fe400078e9609 */
[----:B------:R-:W-:Y:S01]  /*07b0*/  MOV R11, R12 ;  /* 0x0000000c000b7202 */ /* 0x000fe20000000f00 */
[----:B------:R-:W-:Y:S01]  /*07c0*/  IMAD.MOV.U32 R9, RZ, RZ, R16 ;  /* 0x000000ffff097224 */ /* 0x000fe200078e0010 */
[----:B------:R-:W-:-:S05]  /*07d0*/  LOP3.LUT R8, R17, R8, R7, 0x96, !PT ;  /* 0x0000000811087212 */ /* 0x000fca00078e9607 */
[----:B------:R0:W-:Y:S02]  /*07e0*/  STG.E.128 desc[UR6][R2.64+0x10], R8 ;  /* 0x0000100802007986 */ /* 0x0001e4000c101d06 */
.L_x_12:
[----:B------:R-:W-:Y:S05]  /*07f0*/  BSYNC.RECONVERGENT B0 ;  /* 0x0000000000007941 */ /* 0x000fea0003800200 */
.L_x_11:
[----:B-----5:R-:W-:-:S04]  /*0800*/  IMAD.HI.U32 R6, R5, -0x55555555, RZ ;  /* 0xaaaaaaab05067827 */ /* 0x020fc800078e00ff */
[----:B------:R-:W-:Y:S01]  /*0810*/  VIADD R4, R4, 0x1 ;  /* 0x0000000104047836 */ /* 0x000fe20000000000 */
[----:B0-----:R-:W-:Y:S02]  /*0820*/  SHF.R.U32.HI R8, RZ, 0x1, R6 ;  /* 0x00000001ff087819 */ /* 0x001fe40000011606 */
[----:B------:R-:W-:-:S03]  /*0830*/  IADD3 R6, P0, PT, R0, UR8, RZ ;  /* 0x0000000800067c10 */ /* 0x000fc6000ff1e0ff */
[----:B------:R-:W-:Y:S01]  /*0840*/  IMAD R8, R8, -0x3, R5 ;  /* 0xfffffffd08087824 */ /* 0x000fe200078e0205 */
[----:B------:R-:W-:Y:S02]  /*0850*/  LEA.HI.X.SX32 R7, R0, UR9, 0x1, P0 ;  /* 0x0000000900077c11 */ /* 0x000fe400080f0eff */
[----:B------:R-:W-:Y:S02]  /*0860*/  ISETP.NE.AND P0, PT, R4, RZ, PT ;  /* 0x000000ff0400720c */ /* 0x000fe40003f05270 */
[----:B------:R-:W-:Y:S02]  /*0870*/  IADD3 R5, PT, PT, R8, -0x1, RZ ;  /* 0xffffffff08057810 */ /* 0x000fe40007ffe0ff */
[----:B------:R-:W-:-:S03]  /*0880*/  IADD3 R0, PT, PT, R0, 0x1, RZ ;  /* 0x0000000100007810 */ /* 0x000fc60007ffe0ff */
[----:B------:R0:W-:Y:S06]  /*0890*/  STG.E.U8 desc[UR6][R6.64], R5 ;  /* 0x0000000506007986 */ /* 0x0001ec000c101106 */
[----:B------:R-:W-:Y:S05]  /*08a0*/  @P0 BRA `(.L_x_16) ;  /* 0xfffffff8000c0947 */ /* 0x000fea000383ffff */
[----:B------:R-:W-:Y:S05]  /*08b0*/  EXIT ;  /* 0x000000000000794d */ /* 0x000fea0003800000 */
.L_x_17:
        /* <DEDUP_REMOVED lines=12> */
.L_x_58:


//--------------------- .text._Z11equilibrateP24curandStatePhilox4_32_10PcPfiiiiiffb --------------------------
	.section	.text._Z11equilibrateP24curandStatePhilox4_32_10PcPfiiiiiffb,"ax",@progbits
	.align	128
        .global         _Z11equilibrateP24curandStatePhilox4_32_10PcPfiiiiiffb
        .type           _Z11equilibrateP24curandStatePhilox4_32_10PcPfiiiiiffb,@function
        .size           _Z11equilibrateP24curandStatePhilox4_32_10PcPfiiiiiffb,(.L_x_59 - _Z11equilibrateP24curandStatePhilox4_32_10PcPfiiiiiffb)
        .other          _Z11equilibrateP24curandStatePhilox4_32_10PcPfiiiiiffb,@"STO_CUDA_ENTRY STV_DEFAULT"
_Z11equilibrateP24curandStatePhilox4_32_10PcPfiiiiiffb:
.text._Z11equilibrateP24curandStatePhilox4_32_10PcPfiiiiiffb:
[----:B------:R-:W-:Y:S01]  /*0000*/  LDC R1, c[0x0][0x37c] ;  /* 0x0000df00ff017b82 */ /* 0x000fe20000000800 */
[----:B------:R-:W0:Y:S01]  /*0010*/  S2R R0, SR_TID.X ;  /* 0x0000000000007919 */ /* 0x000e220000002100 */
[----:B------:R-:W1:Y:S06]  /*0020*/  LDCU UR7, c[0x0][0x39c] ;  /* 0x00007380ff0777ac */ /* 0x000e6c0008000800 */
[----:B------:R-:W0:Y:S01]  /*0030*/  S2UR UR4, SR_CTAID.X ;  /* 0x00000000000479c3 */ /* 0x000e220000002500 */
[----:B------:R-:W2:Y:S07]  /*0040*/  LDCU.64 UR14, c[0x0][0x358] ;  /* 0x00006b00ff0e77ac */ /* 0x000eae0008000a00 */
[----:B------:R-:W0:Y:S01]  /*0050*/  LDC R3, c[0x0][0x360] ;  /* 0x0000d800ff037b82 */ /* 0x000e220000000800 */
[----:B-1----:R-:W-:Y:S01]  /*0060*/  UISETP.GE.AND UP0, UPT, UR7, 0x1, UPT ;  /* 0x000000010700788c */ /* 0x002fe2000bf06270 */
[----:B0-----:R-:W-:Y:S01]  /*0070*/  IMAD R0, R3, UR4, R0 ;  /* 0x0000000403007c24 */ /* 0x001fe2000f8e0200 */
[----:B------:R-:W-:-:S07]  /*0080*/  CS2R R2, SRZ ;  /* 0x0000000000027805 */ /* 0x000fce000001ff00 */
[----:B--2---:R-:W-:Y:S05]  /*0090*/  BRA.U !UP0, `(.L_x_18) ;  /* 0x0000001508547547 */ /* 0x004fea000b800000 */
[----:B------:R-:W0:Y:S01]  /*00a0*/  LDCU UR8, c[0x0][0x398] ;  /* 0x00007300ff0877ac */ /* 0x000e220008000800 */
[----:B------:R-:W-:Y:S01]  /*00b0*/  CS2R R2, SRZ ;  /* 0x0000000000027805 */ /* 0x000fe2000001ff00 */
[----:B------:R-:W-:Y:S01]  /*00c0*/  UISETP.NE.AND UP0, UPT, UR7, 0x1, UPT ;  /* 0x000000010700788c */ /* 0x000fe2000bf05270 */
[----:B------:R-:W-:Y:S01]  /*00d0*/  UMOV UR4, URZ ;  /* 0x000000ff00047c82 */ /* 0x000fe20008000000 */
[----:B0-----:R-:W-:-:S07]  /*00e0*/  UIADD3 UR6, UPT, UPT, UR7, -UR8, URZ ;  /* 0x8000000807067290 */ /* 0x001fce000fffe0ff */
[----:B------:R-:W-:Y:S05]  /*00f0*/  BRA.U !UP0, `(.L_x_19) ;  /* 0x0000000d08507547 */ /* 0x000fea000b800000 */
[----:B------:R-:W-:Y:S01]  /*0100*/  IABS R13, UR7 ;  /* 0x00000007000d7c13 */ /* 0x000fe20008000000 */
[----:B------:R-:W0:Y:S01]  /*0110*/  LDCU UR9, c[0x0][0x39c] ;  /* 0x00007380ff0977ac */ /* 0x000e220008000800 */
[----:B------:R-:W-:Y:S02]  /*0120*/  PRMT R15, R15, 0x3340, R15 ;  /* 0x000033400f0f7816 */ /* 0x000fe4000000000f */
[----:B------:R-:W1:Y:S01]  /*0130*/  I2F.RP R4, R13 ;  /* 0x0000000d00047306 */ /* 0x000e620000209400 */
[----:B------:R-:W2:Y:S01]  /*0140*/  LDCU UR8, c[0x0][0x398] ;  /* 0x00007300ff0877ac */ /* 0x000ea20008000800 */
[----:B------:R-:W3:Y:S01]  /*0150*/  LDCU.64 UR16, c[0x0][0x388] ;  /* 0x00007100ff1077ac */ /* 0x000ee20008000a00 */
[----:B------:R-:W-:Y:S01]  /*0160*/  ULOP3.LUT UR4, UR7, 0x7ffffffe, URZ, 0xc0, !UPT ;  /* 0x7ffffffe07047892 */ /* 0x000fe2000f8ec0ff */
[----:B------:R-:W-:-:S04]  /*0170*/  UMOV UR5, URZ ;  /* 0x000000ff00057c82 */ /* 0x000fc80008000000 */
[----:B-1----:R-:W1:Y:S02]  /*0180*/  MUFU.RCP R4, R4 ;  /* 0x0000000400047308 */ /* 0x002e640000001000 */
[----:B-1----:R-:W-:-:S06]  /*0190*/  VIADD R2, R4, 0xffffffe ;  /* 0x0ffffffe04027836 */ /* 0x002fcc0000000000 */
[----:B------:R1:W4:Y:S02]  /*01a0*/  F2I.FTZ.U32.TRUNC.NTZ R3, R2 ;  /* 0x0000000200037305 */ /* 0x000324000021f000 */
[----:B-1----:R-:W-:Y:S02]  /*01b0*/  IMAD.MOV.U32 R2, RZ, RZ, RZ ;  /* 0x000000ffff027224 */ /* 0x002fe400078e00ff */
[----:B----4-:R-:W-:-:S04]  /*01c0*/  IMAD.MOV R6, RZ, RZ, -R3 ;  /* 0x000000ffff067224 */ /* 0x010fc800078e0a03 */
[----:B------:R-:W-:-:S04]  /*01d0*/  IMAD R5, R6, R13, RZ ;  /* 0x0000000d06057224 */ /* 0x000fc800078e02ff */
[----:B------:R-:W-:-:S04]  /*01e0*/  IMAD.HI.U32 R12, R3, R5, R2 ;  /* 0x00000005030c7227 */ /* 0x000fc800078e0002 */
[----:B0-23--:R-:W-:-:S07]  /*01f0*/  IMAD.MOV.U32 R3, RZ, RZ, RZ ;  /* 0x000000ffff037224 */ /* 0x00dfce00078e00ff */
.L_x_20:
[----:B------:R-:W-:Y:S01]  /*0200*/  IABS R8, UR8 ;  /* 0x0000000800087c13 */ /* 0x000fe20008000000 */
[----:B------:R-:W-:Y:S01]  /*0210*/  UMOV UR7, UR9 ;  /* 0x0000000900077c82 */ /* 0x000fe20008000000 */
[----:B------:R-:W-:Y:S01]  /*0220*/  UIADD3 UR13, UPT, UPT, UR6, UR5, URZ ;  /* 0x00000005060d7290 */ /* 0x000fe2000fffe0ff */
[----:B------:R-:W-:Y:S01]  /*0230*/  IABS R5, UR7 ;  /* 0x0000000700057c13 */ /* 0x000fe20008000000 */
[----:B------:R-:W0:Y:S01]  /*0240*/  I2F.RP R4, R8 ;  /* 0x0000000800047306 */ /* 0x000e220000209400 */
[----:B------:R-:W-:Y:S01]  /*0250*/  IABS R16, UR5 ;  /* 0x0000000500107c13 */ /* 0x000fe20008000000 */
[----:B------:R-:W-:Y:S01]  /*0260*/  UIADD3 UR11, UPT, UPT, UR13, 0x1, URZ ;  /* 0x000000010d0b7890 */ /* 0x000fe2000fffe0ff */
[----:B------:R-:W-:Y:S01]  /*0270*/  ISETP.LE.AND P2, PT, RZ, UR5, PT ;  /* 0x00000005ff007c0c */ /* 0x000fe2000bf43270 */
[----:B------:R-:W-:Y:S01]  /*0280*/  UIADD3 UR19, UPT, UPT, UR5, UR8, URZ ;  /* 0x0000000805137290 */ /* 0x000fe2000fffe0ff */
[----:B------:R-:W-:Y:S01]  /*0290*/  IABS R14, UR13 ;  /* 0x0000000d000e7c13 */ /* 0x000fe20008000000 */
[----:B------:R-:W-:Y:S01]  /*02a0*/  UIADD3 UR18, UPT, UPT, UR5, 0x1, URZ ;  /* 0x0000000105127890 */ /* 0x000fe2000fffe0ff */
[----:B------:R-:W-:Y:S01]  /*02b0*/  LOP3.LUT R22, RZ, UR7, RZ, 0x33, !PT ;  /* 0x00000007ff167c12 */ /* 0x000fe2000f8e33ff */
[----:B------:R-:W1:Y:S01]  /*02c0*/  I2F.RP R9, R5 ;  /* 0x0000000500097306 */ /* 0x000e620000209400 */
[----:B------:R-:W-:Y:S01]  /*02d0*/  IABS R20, UR11 ;  /* 0x0000000b00147c13 */ /* 0x000fe20008000000 */
[----:B------:R-:W-:Y:S01]  /*02e0*/  IMAD.HI.U32 R12, R12, R14, RZ ;  /* 0x0000000e0c0c7227 */ /* 0x000fe200078e00ff */
[----:B------:R-:W-:Y:S01]  /*02f0*/  UIADD3 UR12, UPT, UPT, UR19, 0x1, URZ ;  /* 0x00000001130c7890 */ /* 0x000fe2000fffe0ff */
[----:B------:R-:W-:Y:S01]  /*0300*/  IABS R21, UR18 ;  /* 0x0000001200157c13 */ /* 0x000fe20008000000 */
[----:B------:R-:W-:Y:S01]  /*0310*/  UIADD3 UR10, UPT, UPT, UR19, -0x1, URZ ;  /* 0xffffffff130a7890 */ /* 0x000fe2000fffe0ff */
[----:B------:R-:W-:Y:S01]  /*0320*/  IMAD.MOV R12, RZ, RZ, -R12 ;  /* 0x000000ffff0c7224 */ /* 0x000fe200078e0a0c */
[----:B------:R-:W-:Y:S01]  /*0330*/  IABS R25, UR19 ;  /* 0x0000001300197c13 */ /* 0x000fe20008000000 */
[----:B0-----:R-:W0:Y:S02]  /*0340*/  MUFU.RCP R4, R4 ;  /* 0x0000000400047308 */ /* 0x001e240000001000 */
[----:B------:R-:W-:Y:S01]  /*0350*/  IMAD R14, R5, R12, R14 ;  /* 0x0000000c050e7224 */ /* 0x000fe200078e020e */
[----:B------:R-:W-:-:S04]  /*0360*/  IABS R19, UR10 ;  /* 0x0000000a00137c13 */ /* 0x000fc80008000000 */
[----:B------:R-:W-:Y:S01]  /*0370*/  ISETP.GT.U32.AND P0, PT, R13, R14, PT ;  /* 0x0000000e0d00720c */ /* 0x000fe20003f04070 */
[----:B-1----:R-:W1:Y:S01]  /*0380*/  MUFU.RCP R9, R9 ;  /* 0x0000000900097308 */ /* 0x002e620000001000 */
[----:B0-----:R-:W-:-:S11]  /*0390*/  IADD3 R10, PT, PT, R4, 0xffffffe, RZ ;  /* 0x0ffffffe040a7810 */ /* 0x001fd60007ffe0ff */
[----:B------:R-:W-:Y:S01]  /*03a0*/  @!P0 IMAD.IADD R14, R14, 0x1, -R5 ;  /* 0x000000010e0e8824 */ /* 0x000fe200078e0a05 */
[----:B------:R0:W2:Y:S01]  /*03b0*/  F2I.FTZ.U32.TRUNC.NTZ R11, R10 ;  /* 0x0000000a000b7305 */ /* 0x0000a2000021f000 */
[----:B-1----:R-:W-:-:S03]  /*03c0*/  VIADD R6, R9, 0xffffffe ;  /* 0x0ffffffe09067836 */ /* 0x002fc60000000000 */
[----:B------:R-:W-:Y:S02]  /*03d0*/  ISETP.GT.U32.AND P6, PT, R13, R14, PT ;  /* 0x0000000e0d00720c */ /* 0x000fe40003fc4070 */
[----:B------:R-:W-:Y:S02]  /*03e0*/  MOV R13, R5 ;  /* 0x00000005000d7202 */ /* 0x000fe40000000f00 */
[----:B------:R-:W1:Y:S01]  /*03f0*/  F2I.FTZ.U32.TRUNC.NTZ R7, R6 ;  /* 0x0000000600077305 */ /* 0x000e62000021f000 */
[----:B0-----:R-:W-:Y:S02]  /*0400*/  IMAD.MOV.U32 R10, RZ, RZ, RZ ;  /* 0x000000ffff0a7224 */ /* 0x001fe400078e00ff */
[----:B--2---:R-:W-:-:S06]  /*0410*/  IMAD.MOV R17, RZ, RZ, -R11 ;  /* 0x000000ffff117224 */ /* 0x004fcc00078e0a0b */
[----:B------:R-:W-:Y:S01]  /*0420*/  @!P6 IADD3 R14, PT, PT, R14, -R5, RZ ;  /* 0x800000050e0ee210 */ /* 0x000fe20007ffe0ff */
[----:B------:R-:W-:Y:S02]  /*0430*/  IMAD R9, R17, R8, RZ ;  /* 0x0000000811097224 */ /* 0x000fe400078e02ff */
[----:B------:R-:W-:Y:S02]  /*0440*/  IMAD.U32 R17, RZ, RZ, UR7 ;  /* 0x00000007ff117e24 */ /* 0x000fe4000f8e00ff */
[----:B------:R-:W-:Y:S01]  /*0450*/  IMAD.HI.U32 R4, R11, R9, R10 ;  /* 0x000000090b047227 */ /* 0x000fe200078e000a */
[----:B------:R-:W-:Y:S02]  /*0460*/  MOV R9, R16 ;  /* 0x0000001000097202 */ /* 0x000fe40000000f00 */
[----:B------:R-:W-:Y:S01]  /*0470*/  IABS R16, UR12 ;  /* 0x0000000c00107c13 */ /* 0x000fe20008000000 */
[----:B-1----:R-:W-:Y:S02]  /*0480*/  IMAD.MOV R10, RZ, RZ, -R7 ;  /* 0x000000ffff0a7224 */ /* 0x002fe400078e0a07 */
[----:B------:R-:W-:-:S04]  /*0490*/  IMAD.HI.U32 R6, R4, R9, RZ ;  /* 0x0000000904067227 */ /* 0x000fc800078e00ff */
[----:B------:R-:W-:Y:S02]  /*04a0*/  IMAD R11, R10, R5, RZ ;  /* 0x000000050a0b7224 */ /* 0x000fe400078e02ff */
[----:B------:R-:W-:Y:S02]  /*04b0*/  IMAD.MOV R10, RZ, RZ, -R6 ;  /* 0x000000ffff0a7224 */ /* 0x000fe400078e0a06 */
[----:B------:R-:W-:-:S04]  /*04c0*/  IMAD.MOV.U32 R6, RZ, RZ, RZ ;  /* 0x000000ffff067224 */ /* 0x000fc800078e00ff */
[----:B------:R-:W-:-:S04]  /*04d0*/  IMAD.HI.U32 R12, R7, R11, R6 ;  /* 0x0000000b070c7227 */ /* 0x000fc800078e0006 */
[----:B------:R-:W-:Y:S02]  /*04e0*/  IMAD R7, R8, R10, R9 ;  /* 0x0000000a08077224 */ /* 0x000fe400078e0209 */
[----:B------:R-:W-:-:S03]  /*04f0*/  IMAD.HI.U32 R9, R12, R20, RZ ;  /* 0x000000140c097227 */ /* 0x000fc600078e00ff */
[----:B------:R-:W-:Y:S01]  /*0500*/  ISETP.GT.U32.AND P0, PT, R8, R7, PT ;  /* 0x000000070800720c */ /* 0x000fe20003f04070 */
[----:B------:R-:W-:Y:S01]  /*0510*/  IMAD.HI.U32 R6, R4, R21, RZ ;  /* 0x0000001504067227 */ /* 0x000fe200078e00ff */
[----:B------:R-:W-:-:S03]  /*0520*/  IADD3 R11, PT, PT, -R9, RZ, RZ ;  /* 0x000000ff090b7210 */ /* 0x000fc60007ffe1ff */
[----:B------:R-:W-:-:S04]  /*0530*/  IMAD.HI.U32 R10, R12, R16, RZ ;  /* 0x000000100c0a7227 */ /* 0x000fc800078e00ff */
[----:B------:R-:W-:Y:S02]  /*0540*/  IMAD R20, R5, R11, R20 ;  /* 0x0000000b05147224 */ /* 0x000fe400078e0214 */
[----:B------:R-:W-:-:S03]  /*0550*/  IMAD.HI.U32 R9, R12, R25, RZ ;  /* 0x000000190c097227 */ /* 0x000fc600078e00ff */
[----:B------:R-:W-:Y:S01]  /*0560*/  ISETP.GT.U32.AND P4, PT, R13, R20, PT ;  /* 0x000000140d00720c */ /* 0x000fe20003f84070 */
[----:B------:R-:W-:Y:S01]  /*0570*/  @!P0 IMAD.IADD R7, R7, 0x1, -R8 ;  /* 0x0000000107078824 */ /* 0x000fe200078e0a08 */
[----:B------:R-:W-:Y:S01]  /*0580*/  ISETP.NE.AND P0, PT, RZ, UR8, PT ;  /* 0x00000008ff007c0c */ /* 0x000fe2000bf05270 */
[----:B------:R-:W-:Y:S02]  /*0590*/  IMAD.MOV R6, RZ, RZ, -R6 ;  /* 0x000000ffff067224 */ /* 0x000fe400078e0a06 */
[----:B------:R-:W-:Y:S01]  /*05a0*/  IMAD.MOV R10, RZ, RZ, -R10 ;  /* 0x000000ffff0a7224 */ /* 0x000fe200078e0a0a */
[C---:B------:R-:W-:Y:S01]  /*05b0*/  ISETP.GT.U32.AND P1, PT, R8.reuse, R7, PT ;  /* 0x000000070800720c */ /* 0x040fe20003f24070 */
[----:B------:R-:W-:Y:S01]  /*05c0*/  IMAD.MOV R18, RZ, RZ, -R9 ;  /* 0x000000ffff127224 */ /* 0x000fe200078e0a09 */
[----:B------:R-:W-:Y:S01]  /*05d0*/  LOP3.LUT R9, RZ, UR8, RZ, 0x33, !PT ;  /* 0x00000008ff097c12 */ /* 0x000fe2000f8e33ff */
[----:B------:R-:W-:Y:S02]  /*05e0*/  IMAD R21, R8, R6, R21 ;  /* 0x0000000608157224 */ /* 0x000fe400078e0215 */
[----:B------:R-:W-:-:S02]  /*05f0*/  IMAD R10, R5, R10, R16 ;  /* 0x0000000a050a7224 */ /* 0x000fc400078e0210 */
[----:B------:R-:W-:Y:S02]  /*0600*/  IMAD R18, R5, R18, R25 ;  /* 0x0000001205127224 */ /* 0x000fe400078e0219 */
[----:B------:R-:W-:Y:S01]  /*0610*/  IMAD.HI.U32 R11, R4, R19, RZ ;  /* 0x00000013040b7227 */ /* 0x000fe200078e00ff */
[C---:B------:R-:W-:Y:S02]  /*0620*/  ISETP.GT.U32.AND P5, PT, R13.reuse, R10, PT ;  /* 0x0000000a0d00720c */ /* 0x040fe40003fa4070 */
[----:B------:R-:W-:Y:S01]  /*0630*/  ISETP.GT.U32.AND P3, PT, R13, R18, PT ;  /* 0x000000120d00720c */ /* 0x000fe20003f64070 */
[----:B------:R-:W-:Y:S02]  /*0640*/  @!P1 IMAD.IADD R7, R7, 0x1, -R8 ;  /* 0x0000000107079824 */ /* 0x000fe400078e0a08 */
[----:B------:R-:W-:Y:S01]  /*0650*/  @!P4 IMAD.IADD R20, R20, 0x1, -R5 ;  /* 0x000000011414c824 */ /* 0x000fe200078e0a05 */
[----:B------:R-:W-:Y:S01]  /*0660*/  ISETP.LE.AND P4, PT, RZ, UR13, PT ;  /* 0x0000000dff007c0c */ /* 0x000fe2000bf83270 */
[----:B------:R-:W-:-:S02]  /*0670*/  IMAD.MOV.U32 R6, RZ, RZ, R7 ;  /* 0x000000ffff067224 */ /* 0x000fc400078e0007 */
[----:B------:R-:W-:Y:S02]  /*0680*/  IMAD R7, R0, R17, UR5 ;  /* 0x0000000500077e24 */ /* 0x000fe4000f8e0211 */
[----:B------:R-:W-:Y:S01]  /*0690*/  @!P2 IMAD.MOV R6, RZ, RZ, -R6 ;  /* 0x000000ffff06a224 */ /* 0x000fe200078e0a06 */
[----:B------:R-:W-:Y:S01]  /*06a0*/  ISETP.GT.U32.AND P2, PT, R13, R20, PT ;  /* 0x000000140d00720c */ /* 0x000fe20003f44070 */
[----:B------:R-:W-:Y:S02]  /*06b0*/  IMAD.MOV R17, RZ, RZ, -R11 ;  /* 0x000000ffff117224 */ /* 0x000fe400078e0a0b */
[----:B------:R-:W-:Y:S01]  /*06c0*/  IMAD.HI.U32 R16, R4, R25, RZ ;  /* 0x0000001904107227 */ /* 0x000fe200078e00ff */
[----:B------:R-:W-:-:S03]  /*06d0*/  SEL R11, R9, R6, !P0 ;  /* 0x00000006090b7207 */ /* 0x000fc60004000000 */
[--C-:B------:R-:W-:Y:S01]  /*06e0*/  @!P3 IMAD.IADD R18, R18, 0x1, -R5.reuse ;  /* 0x000000011212b824 */ /* 0x100fe200078e0a05 */
[----:B------:R-:W-:Y:S01]  /*06f0*/  IADD3 R11, PT, PT, -R11, UR5, RZ ;  /* 0x000000050b0b7c10 */ /* 0x000fe2000fffe1ff */
[----:B------:R-:W-:Y:S01]  /*0700*/  UIADD3 UR5, UPT, UPT, UR5, 0x2, URZ ;  /* 0x0000000205057890 */ /* 0x000fe2000fffe0ff */
[----:B------:R-:W-:Y:S01]  /*0710*/  IADD3 R16, PT, PT, -R16, RZ, RZ ;  /* 0x000000ff10107210 */ /* 0x000fe20007ffe1ff */
[----:B------:R-:W-:Y:S01]  /*0720*/  @!P5 IMAD.IADD R10, R10, 0x1, -R5 ;  /* 0x000000010a0ad824 */ /* 0x000fe200078e0a05 */
[C---:B------:R-:W-:Y:S01]  /*0730*/  ISETP.GT.U32.AND P5, PT, R8.reuse, R21, PT ;  /* 0x000000150800720c */ /* 0x040fe20003fa4070 */
[C---:B------:R-:W-:Y:S01]  /*0740*/  IMAD R19, R8.reuse, R17, R19 ;  /* 0x0000001108137224 */ /* 0x040fe200078e0213 */
[C---:B------:R-:W-:Y:S01]  /*0750*/  ISETP.GT.U32.AND P1, PT, R13.reuse, R18, PT ;  /* 0x000000120d00720c */ /* 0x040fe20003f24070 */
[----:B------:R-:W-:Y:S01]  /*0760*/  IMAD R25, R8, R16, R25 ;  /* 0x0000001008197224 */ /* 0x000fe200078e0219 */
[----:B------:R-:W-:Y:S01]  /*0770*/  IABS R23, UR5 ;  /* 0x0000000500177c13 */ /* 0x000fe20008000000 */
[----:B------:R-:W-:Y:S01]  /*0780*/  @!P2 IMAD.IADD R20, R20, 0x1, -R5 ;  /* 0x000000011414a824 */ /* 0x000fe200078e0a05 */
[C---:B------:R-:W-:Y:S01]  /*0790*/  ISETP.GT.U32.AND P6, PT, R8.reuse, R19, PT ;  /* 0x000000130800720c */ /* 0x040fe20003fc4070 */
[----:B------:R-:W-:Y:S01]  /*07a0*/  @!P4 IMAD.MOV R14, RZ, RZ, -R14 ;  /* 0x000000ffff0ec224 */ /* 0x000fe200078e0a0e */
[----:B------:R-:W-:Y:S01]  /*07b0*/  ISETP.GT.U32.AND P2, PT, R8, R25, PT ;  /* 0x000000190800720c */ /* 0x000fe20003f44070 */
[----:B------:R-:W-:Y:S01]  /*07c0*/  IMAD.HI.U32 R4, R4, R23, RZ ;  /* 0x0000001704047227 */ /* 0x000fe200078e00ff */
[----:B------:R-:W-:-:S02]  /*07d0*/  ISETP.GT.U32.AND P3, PT, R13, R10, PT ;  /* 0x0000000a0d00720c */ /* 0x000fc40003f64070 */
[----:B------:R-:W-:Y:S01]  /*07e0*/  ISETP.LE.AND P4, PT, RZ, UR11, PT ;  /* 0x0000000bff007c0c */ /* 0x000fe2000bf83270 */
[----:B------:R-:W-:Y:S01]  /*07f0*/  @!P5 IMAD.IADD R21, R21, 0x1, -R8 ;  /* 0x000000011515d824 */ /* 0x000fe200078e0a08 */
[----:B------:R-:W-:Y:S01]  /*0800*/  IADD3 R4, PT, PT, -R4, RZ, RZ ;  /* 0x000000ff04047210 */ /* 0x000fe20007ffe1ff */
[----:B------:R-:W-:Y:S01]  /*0810*/  @!P1 IMAD.IADD R18, R18, 0x1, -R5 ;  /* 0x0000000112129824 */ /* 0x000fe200078e0a05 */
[----:B------:R-:W-:-:S03]  /*0820*/  ISETP.NE.AND P1, PT, RZ, UR7, PT ;  /* 0x00000007ff007c0c */ /* 0x000fc6000bf25270 */
[C---:B------:R-:W-:Y:S02]  /*0830*/  IMAD R23, R8.reuse, R4, R23 ;  /* 0x0000000408177224 */ /* 0x040fe400078e0217 */
[--C-:B------:R-:W-:Y:S01]  /*0840*/  @!P6 IMAD.IADD R19, R19, 0x1, -R8.reuse ;  /* 0x000000011313e824 */ /* 0x100fe200078e0a08 */
[C---:B------:R-:W-:Y:S01]  /*0850*/  ISETP.GT.U32.AND P6, PT, R8.reuse, R21, PT ;  /* 0x000000150800720c */ /* 0x040fe20003fc4070 */
[----:B------:R-:W-:Y:S01]  /*0860*/  @!P2 IMAD.IADD R25, R25, 0x1, -R8 ;  /* 0x000000011919a824 */ /* 0x000fe200078e0a08 */
[----:B------:R-:W-:Y:S01]  /*0870*/  ISETP.GT.U32.AND P2, PT, R8, R23, PT ;  /* 0x000000170800720c */ /* 0x000fe20003f44070 */
[----:B------:R-:W-:Y:S01]  /*0880*/  @!P3 IMAD.IADD R10, R10, 0x1, -R5 ;  /* 0x000000010a0ab824 */ /* 0x000fe200078e0a05 */
[----:B------:R-:W-:Y:S02]  /*0890*/  SEL R5, R22, R14, !P1 ;  /* 0x0000000e16057207 */ /* 0x000fe40004800000 */
[C---:B------:R-:W-:Y:S02]  /*08a0*/  IADD3 R6, P3, PT, R7.reuse, UR16, RZ ;  /* 0x0000001007067c10 */ /* 0x040fe4000ff7e0ff */
[----:B------:R-:W-:Y:S01]  /*08b0*/  ISETP.GT.U32.AND P5, PT, R8, R19, PT ;  /* 0x000000130800720c */ /* 0x000fe20003fa4070 */
[----:B------:R-:W-:Y:S01]  /*08c0*/  IMAD R5, R0, UR7, R5 ;  /* 0x0000000700057c24 */ /* 0x000fe2000f8e0205 */
[----:B------:R-:W-:-:S02]  /*08d0*/  LEA.HI.X.SX32 R7, R7, UR17, 0x1, P3 ;  /* 0x0000001107077c11 */ /* 0x000fc400098f0eff */
[C---:B------:R-:W-:Y:S01]  /*08e0*/  ISETP.GT.U32.AND P3, PT, R8.reuse, R25, PT ;  /* 0x000000190800720c */ /* 0x040fe20003f64070 */
[--C-:B------:R-:W-:Y:S01]  /*08f0*/  @!P6 IMAD.IADD R21, R21, 0x1, -R8.reuse ;  /* 0x000000011515e824 */ /* 0x100fe200078e0a08 */
[----:B------:R-:W-:Y:S01]  /*0900*/  IADD3 R4, P6, PT, R5, UR16, RZ ;  /* 0x0000001005047c10 */ /* 0x000fe2000ffde0ff */
[----:B------:R-:W-:Y:S01]  /*0910*/  @!P2 IMAD.IADD R23, R23, 0x1, -R8 ;  /* 0x000000011717a824 */ /* 0x000fe200078e0a08 */
[----:B------:R-:W-:Y:S01]  /*0920*/  ISETP.LE.AND P2, PT, RZ, UR10, PT ;  /* 0x0000000aff007c0c */ /* 0x000fe2000bf43270 */
[----:B------:R-:W2:Y:S01]  /*0930*/  LDG.E.S8 R14, desc[UR14][R6.64] ;  /* 0x0000000e060e7981 */ /* 0x000ea2000c1e1300 */
[----:B------:R-:W-:Y:S02]  /*0940*/  LEA.HI.X.SX32 R5, R5, UR17, 0x1, P6 ;  /* 0x0000001105057c11 */ /* 0x000fe4000b0f0eff */
[----:B------:R-:W-:Y:S01]  /*0950*/  ISETP.LE.AND P6, PT, RZ, UR18, PT ;  /* 0x00000012ff007c0c */ /* 0x000fe2000bfc3270 */
[----:B------:R0:W3:Y:S01]  /*0960*/  LDG.E.S8 R16, desc[UR14][R6.64+0x1] ;  /* 0x0000010e06107981 */ /* 0x0000e2000c1e1300 */
[----:B------:R-:W-:Y:S01]  /*0970*/  @!P5 IADD3 R19, PT, PT, R19, -R8, RZ ;  /* 0x800000081313d210 */ /* 0x000fe20007ffe0ff */
[----:B------:R-:W-:Y:S01]  /*0980*/  @!P4 IMAD.MOV R20, RZ, RZ, -R20 ;  /* 0x000000ffff14c224 */ /* 0x000fe200078e0a14 */
[----:B------:R-:W-:Y:S01]  /*0990*/  ISETP.LE.AND P5, PT, RZ, UR19, PT ;  /* 0x00000013ff007c0c */ /* 0x000fe2000bfa3270 */
[----:B------:R-:W-:Y:S01]  /*09a0*/  @!P3 IMAD.IADD R25, R25, 0x1, -R8 ;  /* 0x000000011919b824 */ /* 0x000fe200078e0a08 */
[----:B------:R-:W-:Y:S01]  /*09b0*/  ISETP.GT.U32.AND P3, PT, R8, R23, PT ;  /* 0x000000170800720c */ /* 0x000fe20003f64070 */
[----:B------:R1:W4:Y:S01]  /*09c0*/  LDG.E.U8 R17, desc[UR14][R4.64] ;  /* 0x0000000e04117981 */ /* 0x000322000c1e1100 */
[----:B------:R-:W-:Y:S01]  /*09d0*/  ISETP.LE.AND P4, PT, RZ, UR12, PT ;  /* 0x0000000cff007c0c */ /* 0x000fe2000bf83270 */
[----:B0-----:R-:W-:-:S04]  /*09e0*/  IMAD.MOV.U32 R6, RZ, RZ, R19 ;  /* 0x000000ffff067224 */ /* 0x001fc800078e0013 */
[----:B------:R-:W-:Y:S01]  /*09f0*/  @!P2 IMAD.MOV R6, RZ, RZ, -R6 ;  /* 0x000000ffff06a224 */ /* 0x000fe200078e0a06 */
[----:B------:R-:W-:Y:S01]  /*0a00*/  ISETP.LE.AND P2, PT, RZ, UR5, PT ;  /* 0x00000005ff007c0c */ /* 0x000fe2000bf43270 */
[----:B------:R-:W-:-:S04]  /*0a10*/  @!P6 IMAD.MOV R21, RZ, RZ, -R21 ;  /* 0x000000ffff15e224 */ /* 0x000fc800078e0a15 */
[----:B------:R-:W-:Y:S02]  /*0a20*/  @!P3 IADD3 R23, PT, PT, R23, -R8, RZ ;  /* 0x800000081717b210 */ /* 0x000fe40007ffe0ff */
[C---:B------:R-:W-:Y:S02]  /*0a30*/  SEL R7, R9.reuse, R21, !P0 ;  /* 0x0000001509077207 */ /* 0x040fe40004000000 */
[----:B------:R-:W-:Y:S02]  /*0a40*/  SEL R19, R22, R20, !P1 ;  /* 0x0000001416137207 */ /* 0x000fe40004800000 */
[----:B------:R-:W-:Y:S01]  /*0a50*/  SEL R8, R9, R6, !P0 ;  /* 0x0000000609087207 */ /* 0x000fe20004000000 */
[----:B------:R-:W-:Y:S01]  /*0a60*/  IMAD R6, R0, UR7, R7 ;  /* 0x0000000700067c24 */ /* 0x000fe2000f8e0207 */
[----:B------:R-:W-:Y:S01]  /*0a70*/  @!P5 IADD3 R18, PT, PT, -R18, RZ, RZ ;  /* 0x000000ff1212d210 */ /* 0x000fe20007ffe1ff */
[----:B------:R-:W-:Y:S02]  /*0a80*/  @!P2 IMAD.MOV R23, RZ, RZ, -R23 ;  /* 0x000000ffff17a224 */ /* 0x000fe400078e0a17 */
[----:B------:R-:W-:Y:S01]  /*0a90*/  @!P4 IMAD.MOV R10, RZ, RZ, -R10 ;  /* 0x000000ffff0ac224 */ /* 0x000fe200078e0a0a */
[----:B------:R-:W-:Y:S01]  /*0aa0*/  IADD3 R7, PT, PT, -R7, UR18, RZ ;  /* 0x0000001207077c10 */ /* 0x000fe2000fffe1ff */
[----:B------:R-:W-:Y:S01]  /*0ab0*/  @!P5 IMAD.MOV R25, RZ, RZ, -R25 ;  /* 0x000000ffff19d224 */ /* 0x000fe200078e0a19 */
[----:B------:R-:W-:Y:S01]  /*0ac0*/  SEL R27, R22, R18, !P1 ;  /* 0x00000012161b7207 */ /* 0x000fe20004800000 */
[----:B-1----:R-:W-:Y:S01]  /*0ad0*/  IMAD R4, R0, UR7, R19 ;  /* 0x0000000700047c24 */ /* 0x002fe2000f8e0213 */
[----:B------:R-:W-:Y:S01]  /*0ae0*/  SEL R23, R9, R23, !P0 ;  /* 0x0000001709177207 */ /* 0x000fe20004000000 */
[----:B------:R-:W-:Y:S01]  /*0af0*/  IMAD.IADD R6, R11, 0x1, R6 ;  /* 0x000000010b067824 */ /* 0x000fe200078e0206 */
[----:B------:R-:W-:Y:S01]  /*0b00*/  SEL R5, R22, R10, !P1 ;  /* 0x0000000a16057207 */ /* 0x000fe20004800000 */
[C---:B------:R-:W-:Y:S01]  /*0b10*/  IMAD R11, R0.reuse, UR7, R11 ;  /* 0x00000007000b7c24 */ /* 0x040fe2000f8e020b */
[----:B------:R-:W-:Y:S01]  /*0b20*/  SEL R22, R9, R25, !P0 ;  /* 0x0000001909167207 */ /* 0x000fe20004000000 */
[----:B------:R-:W-:Y:S01]  /*0b30*/  IMAD R21, R0, UR7, R7 ;  /* 0x0000000700157c24 */ /* 0x000fe2000f8e0207 */
[----:B------:R-:W-:Y:S01]  /*0b40*/  IADD3 R20, P0, PT, R4, UR16, RZ ;  /* 0x0000001004147c10 */ /* 0x000fe2000ff1e0ff */
[----:B------:R-:W-:-:S02]  /*0b50*/  IMAD R10, R0, UR7, R27 ;  /* 0x00000007000a7c24 */ /* 0x000fc4000f8e021b */
[----:B------:R-:W-:Y:S02]  /*0b60*/  IMAD.IADD R9, R8, 0x1, R11 ;  /* 0x0000000108097824 */ /* 0x000fe400078e020b */
[----:B------:R-:W-:Y:S02]  /*0b70*/  IMAD R8, R0, UR7, R23 ;  /* 0x0000000700087c24 */ /* 0x000fe4000f8e0217 */
[----:B------:R-:W-:Y:S01]  /*0b80*/  IMAD.IADD R22, R22, 0x1, R21 ;  /* 0x0000000116167824 */ /* 0x000fe200078e0215 */
[----:B------:R-:W-:Y:S02]  /*0b90*/  LEA.HI.X.SX32 R21, R4, UR17, 0x1, P0 ;  /* 0x0000001104157c11 */ /* 0x000fe400080f0eff */
[----:B------:R-:W-:Y:S02]  /*0ba0*/  IADD3 R18, P1, PT, R10, UR16, RZ ;  /* 0x000000100a127c10 */ /* 0x000fe4000ff3e0ff */
[----:B------:R-:W-:Y:S01]  /*0bb0*/  IADD3 R4, P0, PT, R6, UR16, RZ ;  /* 0x0000001006047c10 */ /* 0x000fe2000ff1e0ff */
[----:B------:R-:W-:Y:S01]  /*0bc0*/  IMAD R24, R0, UR7, R5 ;  /* 0x0000000700187c24 */ /* 0x000fe2000f8e0205 */
[----:B------:R-:W-:Y:S01]  /*0bd0*/  IADD3 R7, PT, PT, R7, R8, RZ ;  /* 0x0000000807077210 */ /* 0x000fe20007ffe0ff */
[----:B------:R-:W5:Y:S01]  /*0be0*/  LDG.E.U8 R20, desc[UR14][R20.64] ;  /* 0x0000000e14147981 */ /* 0x000f62000c1e1100 */
[----:B------:R-:W-:-:S02]  /*0bf0*/  LEA.HI.X.SX32 R19, R10, UR17, 0x1, P1 ;  /* 0x000000110a137c11 */ /* 0x000fc400088f0eff */
[----:B------:R-:W-:Y:S02]  /*0c00*/  LEA.HI.X.SX32 R5, R6, UR17, 0x1, P0 ;  /* 0x0000001106057c11 */ /* 0x000fe400080f0eff */
[----:B------:R-:W-:Y:S01]  /*0c10*/  IADD3 R6, P1, PT, R7, UR16, RZ ;  /* 0x0000001007067c10 */ /* 0x000fe2000ff3e0ff */
[----:B------:R0:W5:Y:S01]  /*0c20*/  LDG.E.S8 R23, desc[UR14][R18.64] ;  /* 0x0000000e12177981 */ /* 0x000162000c1e1300 */
[----:B------:R-:W-:Y:S02]  /*0c30*/  IADD3 R10, P0, PT, R9, UR16, RZ ;  /* 0x00000010090a7c10 */ /* 0x000fe4000ff1e0ff */
[----:B------:R-:W-:Y:S01]  /*0c40*/  LEA.HI.X.SX32 R7, R7, UR17, 0x1, P1 ;  /* 0x0000001107077c11 */ /* 0x000fe200088f0eff */
[----:B------:R3:W4:Y:S01]  /*0c50*/  LDG.E.U8 R4, desc[UR14][R4.64] ;  /* 0x0000000e04047981 */ /* 0x000722000c1e1100 */
[----:B------:R-:W-:Y:S02]  /*0c60*/  IADD3 R8, P2, PT, R24, UR16, RZ ;  /* 0x0000001018087c10 */ /* 0x000fe4000ff5e0ff */
[----:B------:R-:W-:-:S02]  /*0c70*/  LEA.HI.X.SX32 R11, R9, UR17, 0x1, P0 ;  /* 0x00000011090b7c11 */ /* 0x000fc400080f0eff */
[----:B0-----:R-:W-:Y:S01]  /*0c80*/  IADD3 R18, P1, PT, R22, UR16, RZ ;  /* 0x0000001016127c10 */ /* 0x001fe2000ff3e0ff */
[----:B------:R-:W5:Y:S01]  /*0c90*/  LDG.E.U8 R7, desc[UR14][R6.64] ;  /* 0x0000000e06077981 */ /* 0x000f62000c1e1100 */
[----:B------:R-:W-:Y:S02]  /*0ca0*/  LEA.HI.X.SX32 R9, R24, UR17, 0x1, P2 ;  /* 0x0000001118097c11 */ /* 0x000fe400090f0eff */
[----:B------:R-:W-:Y:S01]  /*0cb0*/  LEA.HI.X.SX32 R19, R22, UR17, 0x1, P1 ;  /* 0x0000001116137c11 */ /* 0x000fe200088f0eff */
[----:B------:R-:W5:Y:S04]  /*0cc0*/  LDG.E.S8 R10, desc[UR14][R10.64] ;  /* 0x0000000e0a0a7981 */ /* 0x000f68000c1e1300 */
[----:B------:R-:W5:Y:S04]  /*0cd0*/  LDG.E.S8 R8, desc[UR14][R8.64] ;  /* 0x0000000e08087981 */ /* 0x000f68000c1e1300 */
[----:B------:R-:W5:Y:S01]  /*0ce0*/  LDG.E.S8 R19, desc[UR14][R18.64] ;  /* 0x0000000e12137981 */ /* 0x000f62000c1e1300 */
[----:B------:R-:W-:Y:S01]  /*0cf0*/  UISETP.NE.AND UP0, UPT, UR5, UR4, UPT ;  /* 0x000000040500728c */ /* 0x000fe2000bf05270 */
[----:B--2---:R-:W-:-:S04]  /*0d00*/  LOP3.LUT R21, R14, 0xffff, RZ, 0xc0, !PT ;  /* 0x0000ffff0e157812 */ /* 0x004fc800078ec0ff */
[----:B------:R-:W-:-:S04]  /*0d10*/  PRMT R22, R21, 0x3340, R0 ;  /* 0x0000334015167816 */ /* 0x000fc80000000000 */
[----:B------:R-:W-:Y:S02]  /*0d20*/  PRMT R22, R22, 0x5410, R15 ;  /* 0x0000541016167816 */ /* 0x000fe4000000000f */
[----:B---3--:R-:W-:Y:S02]  /*0d30*/  LOP3.LUT R5, R16, 0xffff, RZ, 0xc0, !PT ;  /* 0x0000ffff10057812 */ /* 0x008fe400078ec0ff */
[----:B------:R-:W-:-:S04]  /*0d40*/  PRMT R24, R21, 0x7604, R22 ;  /* 0x0000760415187816 */ /* 0x000fc80000000016 */
[----:B------:R-:W-:-:S04]  /*0d50*/  PRMT R24, R5, 0x7054, R24 ;  /* 0x0000705405187816 */ /* 0x000fc80000000018 */
[C---:B------:R-:W-:Y:S02]  /*0d60*/  PRMT R24, R5.reuse, 0x654, R24 ;  /* 0x0000065405187816 */ /* 0x040fe40000000018 */
[----:B------:R-:W-:Y:S02]  /*0d70*/  PRMT R5, R5, 0x7604, R22 ;  /* 0x0000760405057816 */ /* 0x000fe40000000016 */
[----:B----4-:R-:W-:Y:S02]  /*0d80*/  PRMT R17, R4, 0x3340, R17 ;  /* 0x0000334004117816 */ /* 0x010fe40000000011 */
[----:B-----5:R-:W-:Y:S01]  /*0d90*/  PRMT R20, R7, 0x3340, R20 ;  /* 0x0000334007147816 */ /* 0x020fe20000000014 */
[----:B------:R-:W-:-:S03]  /*0da0*/  IMAD.IADD R23, R23, 0x1, R10 ;  /* 0x0000000117177824 */ /* 0x000fc600078e020a */
[----:B------:R-:W-:Y:S01]  /*0db0*/  PRMT R17, R17, 0x5410, R20 ;  /* 0x0000541011117816 */ /* 0x000fe20000000014 */
[----:B------:R-:W-:Y:S01]  /*0dc0*/  IMAD R23, R14, R23, RZ ;  /* 0x000000170e177224 */ /* 0x000fe200078e02ff */
[----:B------:R-:W-:-:S03]  /*0dd0*/  IADD3 R4, PT, PT, RZ, -R8, -R19 ;  /* 0x80000008ff047210 */ /* 0x000fc60007ffe813 */
[----:B------:R-:W-:Y:S02]  /*0de0*/  IDP.4A.S8.S8 R17, R17, R24, R23 ;  /* 0x0000001811117226 */ /* 0x000fe40000000617 */
[----:B------:R-:W-:Y:S01]  /*0df0*/  IMAD R4, R16, R4, R3 ;  /* 0x0000000410047224 */ /* 0x000fe200078e0203 */
[----:B------:R-:W-:-:S05]  /*0e00*/  PRMT R3, R14, 0x5410, R16 ;  /* 0x000054100e037816 */ /* 0x000fca0000000010 */
[----:B------:R-:W-:Y:S02]  /*0e10*/  IDP.2A.LO.S16.S8 R2, R3, R5, R2 ;  /* 0x0000000503027226 */ /* 0x000fe40000001602 */
[----:B------:R-:W-:Y:S01]  /*0e20*/  IMAD.IADD R3, R4, 0x1, -R17 ;  /* 0x0000000104037824 */ /* 0x000fe200078e0a11 */
[----:B------:R-:W-:Y:S06]  /*0e30*/  BRA.U UP0, `(.L_x_20) ;  /* 0xfffffff100f07547 */ /* 0x000fec000b83ffff */
.L_x_19:
[----:B------:R-:W-:-:S04]  /*0e40*/  ULOP3.LUT UR5, UR7, 0x1, URZ, 0xc0, !UPT ;  /* 0x0000000107057892 */ /* 0x000fc8000f8ec0ff */
[----:B------:R-:W-:-:S09]  /*0e50*/  UISETP.NE.U32.AND UP0, UPT, UR5, 0x1, UPT ;  /* 0x000000010500788c */ /* 0x000fd2000bf05070 */
[----:B------:R-:W-:Y:S05]  /*0e60*/  BRA.U UP0, `(.L_x_18) ;  /* 0x0000000500e07547 */ /* 0x000fea000b800000 */
[----:B------:R-:W-:Y:S01]  /*0e70*/  IABS R4, UR7 ;  /* 0x0000000700047c13 */ /* 0x000fe20008000000 */
[----:B------:R-:W-:Y:S01]  /*0e80*/  UIADD3 UR6, UPT, UPT, UR6, UR4, URZ ;  /* 0x0000000406067290 */ /* 0x000fe2000fffe0ff */
[----:B------:R-:W-:Y:S01]  /*0e90*/  IABS R6, UR8 ;  /* 0x0000000800067c13 */ /* 0x000fe20008000000 */
[----:B------:R-:W-:Y:S01]  /*0ea0*/  UIADD3 UR5, UPT, UPT, UR4, 0x1, URZ ;  /* 0x0000000104057890 */ /* 0x000fe2000fffe0ff */
[----:B------:R-:W0:Y:S01]  /*0eb0*/  I2F.RP R5, R4 ;  /* 0x0000000400057306 */ /* 0x000e220000209400 */
[----:B------:R-:W-:Y:S02]  /*0ec0*/  UIADD3 UR10, UPT, UPT, UR4, UR8, URZ ;  /* 0x00000008040a7290 */ /* 0x000fe4000fffe0ff */
[----:B------:R-:W-:Y:S01]  /*0ed0*/  IABS R13, UR4 ;  /* 0x00000004000d7c13 */ /* 0x000fe20008000000 */
[----:B------:R-:W1:Y:S01]  /*0ee0*/  LDCU.64 UR12, c[0x0][0x388] ;  /* 0x00007100ff0c77ac */ /* 0x000e620008000a00 */
[----:B------:R-:W-:-:S03]  /*0ef0*/  UIADD3 UR9, UPT, UPT, UR10, -0x1, URZ ;  /* 0xffffffff0a097890 */ /* 0x000fc6000fffe0ff */
[----:B------:R-:W2:Y:S08]  /*0f00*/  I2F.RP R12, R6 ;  /* 0x00000006000c7306 */ /* 0x000eb00000209400 */
[----:B0-----:R-:W0:Y:S08]  /*0f10*/  MUFU.RCP R5, R5 ;  /* 0x0000000500057308 */ /* 0x001e300000001000 */
[----:B--2---:R-:W2:Y:S01]  /*0f20*/  MUFU.RCP R12, R12 ;  /* 0x0000000c000c7308 */ /* 0x004ea20000001000 */
[----:B0-----:R-:W-:-:S07]  /*0f30*/  VIADD R10, R5, 0xffffffe ;  /* 0x0ffffffe050a7836 */ /* 0x001fce0000000000 */
[----:B------:R0:W3:Y:S01]  /*0f40*/  F2I.FTZ.U32.TRUNC.NTZ R11, R10 ;  /* 0x0000000a000b7305 */ /* 0x0000e2000021f000 */
[----:B--2---:R-:W-:-:S07]  /*0f50*/  VIADD R8, R12, 0xffffffe ;  /* 0x0ffffffe0c087836 */ /* 0x004fce0000000000 */
[----:B------:R2:W4:Y:S01]  /*0f60*/  F2I.FTZ.U32.TRUNC.NTZ R9, R8 ;  /* 0x0000000800097305 */ /* 0x000522000021f000 */
[----:B0-----:R-:W-:Y:S01]  /*0f70*/  IMAD.MOV.U32 R10, RZ, RZ, RZ ;  /* 0x000000ffff0a7224 */ /* 0x001fe200078e00ff */
[----:B---3--:R-:W-:Y:S01]  /*0f80*/  IADD3 R7, PT, PT, RZ, -R11, RZ ;  /* 0x8000000bff077210 */ /* 0x008fe20007ffe0ff */
[----:B--2---:R-:W-:-:S04]  /*0f90*/  IMAD.MOV.U32 R8, RZ, RZ, RZ ;  /* 0x000000ffff087224 */ /* 0x004fc800078e00ff */
[----:B------:R-:W-:Y:S02]  /*0fa0*/  IMAD R7, R7, R4, RZ ;  /* 0x0000000407077224 */ /* 0x000fe400078e02ff */
[----:B----4-:R-:W-:Y:S02]  /*0fb0*/  IMAD.MOV R5, RZ, RZ, -R9 ;  /* 0x000000ffff057224 */ /* 0x010fe400078e0a09 */
[----:B------:R-:W-:-:S04]  /*0fc0*/  IMAD.HI.U32 R10, R11, R7, R10 ;  /* 0x000000070b0a7227 */ /* 0x000fc800078e000a */
[----:B------:R-:W-:Y:S02]  /*0fd0*/  IMAD R5, R5, R6, RZ ;  /* 0x0000000605057224 */ /* 0x000fe400078e02ff */
[----:B------:R-:W-:Y:S02]  /*0fe0*/  IMAD.U32 R7, RZ, RZ, UR6 ;  /* 0x00000006ff077e24 */ /* 0x000fe4000f8e00ff */
[----:B------:R-:W-:Y:S01]  /*0ff0*/  IMAD.HI.U32 R12, R9, R5, R8 ;  /* 0x00000005090c7227 */ /* 0x000fe200078e0008 */
[----:B------:R-:W-:Y:S02]  /*1000*/  MOV R8, UR10 ;  /* 0x0000000a00087c02 */ /* 0x000fe40008000f00 */
[----:B------:R-:W-:Y:S01]  /*1010*/  IABS R7, R7 ;  /* 0x0000000700077213 */ /* 0x000fe20000000000 */
[----:B------:R-:W-:Y:S01]  /*1020*/  IMAD.U32 R5, RZ, RZ, UR5 ;  /* 0x00000005ff057e24 */ /* 0x000fe2000f8e00ff */
[----:B------:R-:W-:Y:S01]  /*1030*/  IABS R15, R8 ;  /* 0x00000008000f7213 */ /* 0x000fe20000000000 */
[----:B------:R-:W-:-:S02]  /*1040*/  IMAD.U32 R9, RZ, RZ, UR9 ;  /* 0x00000009ff097e24 */ /* 0x000fc4000f8e00ff */
[----:B------:R-:W-:Y:S01]  /*1050*/  IMAD.HI.U32 R8, R12, R13, RZ ;  /* 0x0000000d0c087227 */ /* 0x000fe200078e00ff */
[----:B------:R-:W-:Y:S02]  /*1060*/  IABS R17, R5 ;  /* 0x0000000500117213 */ /* 0x000fe40000000000 */
[----:B------:R-:W-:Y:S01]  /*1070*/  IABS R19, R9 ;  /* 0x0000000900137213 */ /* 0x000fe20000000000 */
[----:B------:R-:W-:-:S04]  /*1080*/  IMAD.HI.U32 R5, R10, R7, RZ ;  /* 0x000000070a057227 */ /* 0x000fc800078e00ff */
[----:B------:R-:W-:Y:S02]  /*1090*/  IMAD.MOV R11, RZ, RZ, -R5 ;  /* 0x000000ffff0b7224 */ /* 0x000fe400078e0a05 */
[----:B------:R-:W-:-:S04]  /*10a0*/  IMAD.HI.U32 R5, R12, R17, RZ ;  /* 0x000000110c057227 */ /* 0x000fc800078e00ff */
[----:B------:R-:W-:Y:S02]  /*10b0*/  IMAD.MOV R5, RZ, RZ, -R5 ;  /* 0x000000ffff057224 */ /* 0x000fe400078e0a05 */
[----:B------:R-:W-:Y:S02]  /*10c0*/  IMAD R7, R4, R11, R7 ;  /* 0x0000000b04077224 */ /* 0x000fe400078e0207 */
[----:B------:R-:W-:Y:S02]  /*10d0*/  IMAD R11, R6, R5, R17 ;  /* 0x00000005060b7224 */ /* 0x000fe400078e0211 */
[----:B------:R-:W-:Y:S01]  /*10e0*/  IMAD.MOV R8, RZ, RZ, -R8 ;  /* 0x000000ffff087224 */ /* 0x000fe200078e0a08 */
[----:B------:R-:W-:Y:S01]  /*10f0*/  ISETP.GT.U32.AND P1, PT, R4, R7, PT ;  /* 0x000000070400720c */ /* 0x000fe20003f24070 */
[----:B------:R-:W-:Y:S01]  /*1100*/  IMAD.HI.U32 R9, R12, R19, RZ ;  /* 0x000000130c097227 */ /* 0x000fe200078e00ff */
[----:B------:R-:W-:-:S03]  /*1110*/  ISETP.GT.U32.AND P2, PT, R6, R11, PT ;  /* 0x0000000b0600720c */ /* 0x000fc60003f44070 */
[----:B------:R-:W-:-:S04]  /*1120*/  IMAD.HI.U32 R10, R10, R15, RZ ;  /* 0x0000000f0a0a7227 */ /* 0x000fc800078e00ff */
[----:B------:R-:W-:Y:S01]  /*1130*/  IMAD R13, R6, R8, R13 ;  /* 0x00000008060d7224 */ /* 0x000fe200078e020d */
[----:B------:R-:W-:Y:S01]  /*1140*/  IADD3 R10, PT, PT, -R10, RZ, RZ ;  /* 0x000000ff0a0a7210 */ /* 0x000fe20007ffe1ff */
[----:B------:R-:W-:Y:S02]  /*1150*/  IMAD.MOV R9, RZ, RZ, -R9 ;  /* 0x000000ffff097224 */ /* 0x000fe400078e0a09 */
[----:B------:R-:W-:Y:S01]  /*1160*/  IMAD.U32 R5, RZ, RZ, UR7 ;  /* 0x00000007ff057e24 */ /* 0x000fe2000f8e00ff */
[C---:B------:R-:W-:Y:S01]  /*1170*/  ISETP.GT.U32.AND P3, PT, R6.reuse, R13, PT ;  /* 0x0000000d0600720c */ /* 0x040fe20003f64070 */
[----:B------:R-:W-:Y:S02]  /*1180*/  IMAD R17, R6, R9, R19 ;  /* 0x0000000906117224 */ /* 0x000fe400078e0213 */
[----:B------:R-:W-:Y:S02]  /*1190*/  IMAD R15, R4, R10, R15 ;  /* 0x0000000a040f7224 */ /* 0x000fe400078e020f */
[----:B------:R-:W-:Y:S01]  /*11a0*/  @!P2 IMAD.IADD R11, R11, 0x1, -R6 ;  /* 0x000000010b0ba824 */ /* 0x000fe200078e0a06 */
[----:B------:R-:W-:Y:S01]  /*11b0*/  ISETP.GT.U32.AND P5, PT, R6, R17, PT ;  /* 0x000000110600720c */ /* 0x000fe20003fa4070 */
[----:B------:R-:W-:Y:S01]  /*11c0*/  IMAD R5, R0, R5, UR4 ;  /* 0x0000000400057e24 */ /* 0x000fe2000f8e0205 */
[----:B------:R-:W-:Y:S01]  /*11d0*/  ISETP.GT.U32.AND P4, PT, R4, R15, PT ;  /* 0x0000000f0400720c */ /* 0x000fe20003f84070 */
[----:B------:R-:W-:Y:S01]  /*11e0*/  @!P1 IMAD.IADD R7, R7, 0x1, -R4 ;  /* 0x0000000107079824 */ /* 0x000fe200078e0a04 */
[----:B------:R-:W-:-:S02]  /*11f0*/  ISETP.GT.U32.AND P2, PT, R6, R11, PT ;  /* 0x0000000b0600720c */ /* 0x000fc40003f44070 */
[----:B-1----:R-:W-:Y:S02]  /*1200*/  IADD3 R8, P0, PT, R5, UR12, RZ ;  /* 0x0000000c05087c10 */ /* 0x002fe4000ff1e0ff */
[----:B------:R-:W-:Y:S02]  /*1210*/  @!P3 IADD3 R13, PT, PT, R13, -R6, RZ ;  /* 0x800000060d0db210 */ /* 0x000fe40007ffe0ff */
[----:B------:R-:W-:Y:S02]  /*1220*/  ISETP.GT.U32.AND P1, PT, R4, R7, PT ;  /* 0x000000070400720c */ /* 0x000fe40003f24070 */
[C---:B------:R-:W-:Y:S01]  /*1230*/  ISETP.GT.U32.AND P3, PT, R6.reuse, R13, PT ;  /* 0x0000000d0600720c */ /* 0x040fe20003f64070 */
[----:B------:R-:W-:Y:S01]  /*1240*/  @!P5 IMAD.IADD R17, R17, 0x1, -R6 ;  /* 0x000000011111d824 */ /* 0x000fe200078e0a06 */
[----:B------:R-:W-:Y:S01]  /*1250*/  LEA.HI.X.SX32 R9, R5, UR13, 0x1, P0 ;  /* 0x0000000d05097c11 */ /* 0x000fe200080f0eff */
[----:B------:R-:W-:Y:S01]  /*1260*/  @!P4 IMAD.IADD R15, R15, 0x1, -R4 ;  /* 0x000000010f0fc824 */ /* 0x000fe200078e0a04 */
[----:B------:R-:W-:Y:S01]  /*1270*/  ISETP.LE.AND P0, PT, RZ, UR4, PT ;  /* 0x00000004ff007c0c */ /* 0x000fe2000bf03270 */
[----:B------:R-:W-:Y:S01]  /*1280*/  @!P2 IMAD.IADD R11, R11, 0x1, -R6 ;  /* 0x000000010b0ba824 */ /* 0x000fe200078e0a06 */
[----:B------:R-:W-:Y:S01]  /*1290*/  ISETP.GT.U32.AND P5, PT, R6, R17, PT ;  /* 0x000000110600720c */ /* 0x000fe20003fa4070 */
[----:B------:R0:W2:Y:S01]  /*12a0*/  LDG.E.S8 R5, desc[UR14][R8.64] ;  /* 0x0000000e08057981 */ /* 0x0000a2000c1e1300 */
[----:B------:R-:W-:-:S02]  /*12b0*/  ISETP.LE.AND P2, PT, RZ, UR5, PT ;  /* 0x00000005ff007c0c */ /* 0x000fc4000bf43270 */
[----:B------:R-:W-:Y:S01]  /*12c0*/  ISETP.GT.U32.AND P4, PT, R4, R15, PT ;  /* 0x0000000f0400720c */ /* 0x000fe20003f84070 */
[----:B------:R-:W-:Y:S01]  /*12d0*/  @!P1 IMAD.IADD R7, R7, 0x1, -R4 ;  /* 0x0000000107079824 */ /* 0x000fe200078e0a04 */
[----:B------:R-:W-:Y:S01]  /*12e0*/  ISETP.LE.AND P1, PT, RZ, UR6, PT ;  /* 0x00000006ff007c0c */ /* 0x000fe2000bf23270 */
[----:B------:R-:W-:Y:S01]  /*12f0*/  @!P3 IMAD.IADD R13, R13, 0x1, -R6 ;  /* 0x000000010d0db824 */ /* 0x000fe200078e0a06 */
[----:B------:R-:W-:-:S03]  /*1300*/  ISETP.LE.AND P3, PT, RZ, UR10, PT ;  /* 0x0000000aff007c0c */ /* 0x000fc6000bf63270 */
[----:B------:R-:W-:Y:S01]  /*1310*/  @!P0 IMAD.MOV R13, RZ, RZ, -R13 ;  /* 0x000000ffff0d8224 */ /* 0x000fe200078e0a0d */
[----:B------:R-:W-:Y:S01]  /*1320*/  ISETP.LE.AND P0, PT, RZ, UR9, PT ;  /* 0x00000009ff007c0c */ /* 0x000fe2000bf03270 */
[----:B------:R-:W-:Y:S01]  /*1330*/  @!P5 IMAD.IADD R17, R17, 0x1, -R6 ;  /* 0x000000011111d824 */ /* 0x000fe200078e0a06 */
[----:B------:R-:W-:Y:S02]  /*1340*/  ISETP.NE.AND P5, PT, RZ, UR8, PT ;  /* 0x00000008ff007c0c */ /* 0x000fe4000bfa5270 */
[----:B------:R-:W-:Y:S02]  /*1350*/  LOP3.LUT R10, RZ, UR8, RZ, 0x33, !PT ;  /* 0x00000008ff0a7c12 */ /* 0x000fe4000f8e33ff */
[----:B------:R-:W-:Y:S02]  /*1360*/  @!P2 IADD3 R11, PT, PT, -R11, RZ, RZ ;  /* 0x000000ff0b0ba210 */ /* 0x000fe40007ffe1ff */
[----:B------:R-:W-:Y:S01]  /*1370*/  @!P4 IADD3 R15, PT, PT, R15, -R4, RZ ;  /* 0x800000040f0fc210 */ /* 0x000fe20007ffe0ff */
[----:B------:R-:W-:Y:S01]  /*1380*/  @!P1 IMAD.MOV R7, RZ, RZ, -R7 ;  /* 0x000000ffff079224 */ /* 0x000fe200078e0a07 */
[----:B------:R-:W-:-:S02]  /*1390*/  SEL R13, R10, R13, !P5 ;  /* 0x0000000d0a0d7207 */ /* 0x000fc40006800000 */
[----:B------:R-:W-:Y:S01]  /*13a0*/  SEL R11, R10, R11, !P5 ;  /* 0x0000000b0a0b7207 */ /* 0x000fe20006800000 */
[----:B------:R-:W-:Y:S01]  /*13b0*/  @!P3 IMAD.MOV R15, RZ, RZ, -R15 ;  /* 0x000000ffff0fb224 */ /* 0x000fe200078e0a0f */
[----:B------:R-:W-:Y:S02]  /*13c0*/  ISETP.NE.AND P4, PT, RZ, UR7, PT ;  /* 0x00000007ff007c0c */ /* 0x000fe4000bf85270 */
[----:B0-----:R-:W-:Y:S01]  /*13d0*/  LOP3.LUT R8, RZ, UR7, RZ, 0x33, !PT ;  /* 0x00000007ff087c12 */ /* 0x001fe2000f8e33ff */
[----:B------:R-:W-:Y:S01]  /*13e0*/  @!P0 IMAD.MOV R17, RZ, RZ, -R17 ;  /* 0x000000ffff118224 */ /* 0x000fe200078e0a11 */
[----:B------:R-:W-:Y:S01]  /*13f0*/  IADD3 R13, PT, PT, -R13, UR4, RZ ;  /* 0x000000040d0d7c10 */ /* 0x000fe2000fffe1ff */
[----:B------:R-:W-:Y:S01]  /*1400*/  IMAD R6, R0, UR7, R11 ;  /* 0x0000000700067c24 */ /* 0x000fe2000f8e020b */
[C---:B------:R-:W-:Y:S02]  /*1410*/  SEL R7, R8.reuse, R7, !P4 ;  /* 0x0000000708077207 */ /* 0x040fe40006000000 */
[----:B------:R-:W-:Y:S01]  /*1420*/  SEL R11, R8, R15, !P4 ;  /* 0x0000000f080b7207 */ /* 0x000fe20006000000 */
[----:B------:R-:W-:Y:S01]  /*1430*/  IMAD R8, R0, UR7, R13 ;  /* 0x0000000700087c24 */ /* 0x000fe2000f8e020d */
[----:B------:R-:W-:Y:S01]  /*1440*/  SEL R17, R10, R17, !P5 ;  /* 0x000000110a117207 */ /* 0x000fe20006800000 */
[----:B------:R-:W-:-:S02]  /*1450*/  IMAD.IADD R9, R13, 0x1, R6 ;  /* 0x000000010d097824 */ /* 0x000fc400078e0206 */
[----:B------:R-:W-:Y:S01]  /*1460*/  IMAD R4, R0, UR7, R7 ;  /* 0x0000000700047c24 */ /* 0x000fe2000f8e0207 */
[----:B------:R-:W-:Y:S02]  /*1470*/  IADD3 R17, PT, PT, R17, R8, RZ ;  /* 0x0000000811117210 */ /* 0x000fe40007ffe0ff */
[C---:B------:R-:W-:Y:S02]  /*1480*/  IADD3 R8, P1, PT, R9.reuse, UR12, RZ ;  /* 0x0000000c09087c10 */ /* 0x040fe4000ff3e0ff */
[----:B------:R-:W-:Y:S01]  /*1490*/  IADD3 R6, P0, PT, R4, UR12, RZ ;  /* 0x0000000c04067c10 */ /* 0x000fe2000ff1e0ff */
[----:B------:R-:W-:Y:S01]  /*14a0*/  IMAD R11, R0, UR7, R11 ;  /* 0x00000007000b7c24 */ /* 0x000fe2000f8e020b */
[----:B------:R-:W-:Y:S02]  /*14b0*/  LEA.HI.X.SX32 R9, R9, UR13, 0x1, P1 ;  /* 0x0000000d09097c11 */ /* 0x000fe400088f0eff */
[----:B------:R-:W-:Y:S02]  /*14c0*/  LEA.HI.X.SX32 R7, R4, UR13, 0x1, P0 ;  /* 0x0000000d04077c11 */ /* 0x000fe400080f0eff */
[----:B------:R-:W-:-:S02]  /*14d0*/  IADD3 R12, P1, PT, R17, UR12, RZ ;  /* 0x0000000c110c7c10 */ /* 0x000fc4000ff3e0ff */
[----:B------:R-:W-:Y:S01]  /*14e0*/  IADD3 R10, P0, PT, R11, UR12, RZ ;  /* 0x0000000c0b0a7c10 */ /* 0x000fe2000ff1e0ff */
[----:B------:R-:W3:Y:S01]  /*14f0*/  LDG.E.S8 R6, desc[UR14][R6.64] ;  /* 0x0000000e06067981 */ /* 0x000ee2000c1e1300 */
[----:B------:R-:W-:-:S03]  /*1500*/  LEA.HI.X.SX32 R13, R17, UR13, 0x1, P1 ;  /* 0x0000000d110d7c11 */ /* 0x000fc600088f0eff */
[----:B------:R-:W3:Y:S01]  /*1510*/  LDG.E.S8 R9, desc[UR14][R8.64] ;  /* 0x0000000e08097981 */ /* 0x000ee2000c1e1300 */
[----:B------:R-:W-:-:S03]  /*1520*/  LEA.HI.X.SX32 R11, R11, UR13, 0x1, P0 ;  /* 0x0000000d0b0b7c11 */ /* 0x000fc600080f0eff */
[----:B------:R-:W4:Y:S04]  /*1530*/  LDG.E.S8 R13, desc[UR14][R12.64] ;  /* 0x0000000e0c0d7981 */ /* 0x000f28000c1e1300 */
[----:B------:R-:W4:Y:S01]  /*1540*/  LDG.E.S8 R10, desc[UR14][R10.64] ;  /* 0x0000000e0a0a7981 */ /* 0x000f22000c1e1300 */
[----:B------:R-:W-:Y:S02]  /*1550*/  PRMT R15, R0, 0x3340, R0 ;  /* 0x00003340000f7816 */ /* 0x000fe40000000000 */
[----:B--2---:R-:W-:-:S04]  /*1560*/  LOP3.LUT R4, R5, 0xffff, RZ, 0xc0, !PT ;  /* 0x0000ffff05047812 */ /* 0x004fc800078ec0ff */
[----:B------:R-:W-:-:S04]  /*1570*/  PRMT R4, R4, 0x3340, R4 ;  /* 0x0000334004047816 */ /* 0x000fc80000000004 */
[----:B------:R-:W-:Y:S01]  /*1580*/  PRMT R15, R4, 0x5410, R15 ;  /* 0x00005410040f7816 */ /* 0x000fe2000000000f */
[----:B------:R-:W-:Y:S01]  /*1590*/  IMAD R2, R5, R5, R2 ;  /* 0x0000000505027224 */ /* 0x000fe200078e0202 */
[----:B---3--:R-:W-:-:S05]  /*15a0*/  PRMT R6, R9, 0x5410, R6 ;  /* 0x0000541009067816 */ /* 0x008fca0000000006 */
[----:B------:R-:W-:Y:S01]  /*15b0*/  IDP.2A.LO.S16.S8 R6, R6, R15, RZ ;  /* 0x0000000f06067226 */ /* 0x000fe200000016ff */
[----:B----4-:R-:W-:-:S03]  /*15c0*/  IADD3 R4, PT, PT, RZ, -R10, -R13 ;  /* 0x8000000aff047210 */ /* 0x010fc60007ffe80d */
[----:B------:R-:W-:-:S04]  /*15d0*/  IMAD.IADD R6, R3, 0x1, -R6 ;  /* 0x0000000103067824 */ /* 0x000fc800078e0a06 */
[----:B------:R-:W-:-:S07]  /*15e0*/  IMAD R3, R5, R4, R6 ;  /* 0x0000000405037224 */ /* 0x000fce00078e0206 */
.L_x_18:
[----:B------:R-:W0:Y:S02]  /*15f0*/  LDCU UR4, c[0x0][0x3a8] ;  /* 0x00007500ff0477ac */ /* 0x000e240008000800 */
[----:B0-----:R-:W-:-:S04]  /*1600*/  UIMAD UR4, UR7, UR4, URZ ;  /* 0x00000004070472a4 */ /* 0x001fc8000f8e02ff */
[----:B------:R-:W-:-:S06]  /*1610*/  UISETP.GE.AND UP0, UPT, UR4, 0x1, UPT ;  /* 0x000000010400788c */ /* 0x000fcc000bf06270 */
[----:B------:R-:W-:-:S13]  /*1620*/  PLOP3.LUT P0, PT, PT, PT, UP0, 0x80, 0x8 ;  /* 0x000000000008781c */ /* 0x000fda0003f0f008 */
[----:B------:R-:W-:Y:S05]  /*1630*/  @!P0 EXIT ;  /* 0x000000000000894d */ /* 0x000fea0003800000 */
[----:B------:R-:W0:Y:S01]  /*1640*/  LDC.64 R12, c[0x0][0x380] ;  /* 0x0000e000ff0c7b82 */ /* 0x000e220000000a00 */
[----:B------:R-:W-:Y:S01]  /*1650*/  UPRMT UR5, UR4, 0x3340, UR4 ;  /* 0x0000334004057896 */ /* 0x000fe20008000004 */
[----:B------:R-:W1:Y:S01]  /*1660*/  LDCU UR10, c[0x0][0x39c] ;  /* 0x00007380ff0a77ac */ /* 0x000e620008000800 */
[----:B------:R-:W2:Y:S05]  /*1670*/  LDCU.U8 UR7, c[0x0][0x3b4] ;  /* 0x00007680ff0777ac */ /* 0x000eaa0008000000 */
[----:B------:R-:W3:Y:S01]  /*1680*/  LDC.64 R14, c[0x0][0x390] ;  /* 0x0000e400ff0e7b82 */ /* 0x000ee20000000a00 */
[----:B------:R-:W4:Y:S01]  /*1690*/  LDCU UR8, c[0x0][0x3b0] ;  /* 0x00007600ff0877ac */ /* 0x000f220008000800 */
[----:B------:R-:W0:Y:S01]  /*16a0*/  LDCU UR9, c[0x0][0x3ac] ;  /* 0x00007580ff0977ac */ /* 0x000e220008000800 */
[----:B------:R-:W0:Y:S01]  /*16b0*/  LDCU.64 UR12, c[0x0][0x388] ;  /* 0x00007100ff0c77ac */ /* 0x000e220008000a00 */
[----:B------:R-:W-:Y:S01]  /*16c0*/  UIADD3 UR4, UPT, UPT, -UR4, URZ, URZ ;  /* 0x000000ff04047290 */ /* 0x000fe2000fffe1ff */
[----:B0-----:R-:W-:-:S04]  /*16d0*/  IMAD.WIDE R12, R0, 0x40, R12 ;  /* 0x00000040000c7825 */ /* 0x001fc800078e020c */
[----:B-1234-:R-:W-:-:S07]  /*16e0*/  IMAD.WIDE R14, R0, 0x4, R14 ;  /* 0x00000004000e7825 */ /* 0x01efce00078e020e */
.L_x_37:
[----:B------:R-:W2:Y:S01]  /*16f0*/  LDG.E R4, desc[UR14][R12.64+0x28] ;  /* 0x0000280e0c047981 */ /* 0x000ea2000c1e1900 */
[----:B------:R-:W-:Y:S01]  /*1700*/  UIADD3 UR4, UPT, UPT, UR4, 0x1, URZ ;  /* 0x0000000104047890 */ /* 0x000fe2000fffe0ff */
[----:B------:R-:W-:Y:S03]  /*1710*/  BSSY.RECONVERGENT B0, `(.L_x_21) ;  /* 0x0000013000007945 */ /* 0x000fe60003800200 */
[----:B------:R-:W-:Y:S01]  /*1720*/  UISETP.NE.AND UP0, UPT, UR4, URZ, UPT ;  /* 0x000000ff0400728c */ /* 0x000fe2000bf05270 */
[C---:B--2---:R-:W-:Y:S01]  /*1730*/  VIADD R9, R4.reuse, 0x1 ;  /* 0x0000000104097836 */ /* 0x044fe20000000000 */
[----:B------:R-:W-:-:S04]  /*1740*/  ISETP.NE.AND P0, PT, R4, 0x1, PT ;  /* 0x000000010400780c */ /* 0x000fc80003f05270 */
[----:B0-----:R0:W-:Y:S09]  /*1750*/  STG.E desc[UR14][R12.64+0x28], R9 ;  /* 0x000028090c007986 */ /* 0x0011f2000c10190e */
[----:B------:R-:W-:Y:S05]  /*1760*/  @!P0 BRA `(.L_x_22) ;  /* 0x0000000000308947 */ /* 0x000fea0003800000 */
[----:B------:R-:W-:-:S05]  /*1770*/  IMAD.MOV.U32 R5, RZ, RZ, -0x2 ;  /* 0xfffffffeff057424 */ /* 0x000fca00078e00ff */
[----:B------:R-:W-:-:S05]  /*1780*/  VIADDMNMX.U32 R4, R4, R5, 0x2, PT ;  /* 0x0000000204047446 */ /* 0x000fca0003800005 */
[----:B------:R-:W-:-:S04]  /*1790*/  IMAD.SHL.U32 R6, R4, 0x4, RZ ;  /* 0x0000000404067824 */ /* 0x000fc800078e00ff */
[----:B------:R-:W1:Y:S02]  /*17a0*/  LDC R4, c[0x2][R6] ;  /* 0x0080000006047b82 */ /* 0x000e640000000800 */
[----:B-1----:R-:W-:-:S04]  /*17b0*/  SHF.R.S32.HI R5, RZ, 0x1f, R4 ;  /* 0x0000001fff057819 */ /* 0x002fc80000011404 */
.L_x_48:
[----:B------:R-:W-:Y:S05]  /*17c0*/  BRX R4 -0x17d0                                       (*"BRANCH_TARGETS .L_x_49,.L_x_50,.L_x_51"*) ;  /* 0xffffffe8040c7949 */ /* 0x000fea000383ffff */
.L_x_51:
[----:B------:R1:W5:Y:S01]  /*17d0*/  LDG.E R8, desc[UR14][R12.64+0x10] ;  /* 0x0000100e0c087981 */ /* 0x000362000c1e1900 */
[----:B------:R-:W-:Y:S05]  /*17e0*/  BRA `(.L_x_23) ;  /* 0x0000000000147947 */ /* 0x000fea0003800000 */
.L_x_49:
[----:B------:R2:W5:Y:S01]  /*17f0*/  LDG.E R8, desc[UR14][R12.64+0x18] ;  /* 0x0000180e0c087981 */ /* 0x000562000c1e1900 */
[----:B------:R-:W-:Y:S05]  /*1800*/  BRA `(.L_x_23) ;  /* 0x00000000000c7947 */ /* 0x000fea0003800000 */
.L_x_50:
[----:B------:R3:W5:Y:S01]  /*1810*/  LDG.E R8, desc[UR14][R12.64+0x1c] ;  /* 0x00001c0e0c087981 */ /* 0x000762000c1e1900 */
[----:B------:R-:W-:Y:S05]  /*1820*/  BRA `(.L_x_23) ;  /* 0x0000000000047947 */ /* 0x000fea0003800000 */
.L_x_22:
[----:B------:R4:W5:Y:S02]  /*1830*/  LDG.E R8, desc[UR14][R12.64+0x14] ;  /* 0x0000140e0c087981 */ /* 0x000964000c1e1900 */
.L_x_23:
[----:B------:R-:W-:Y:S05]  /*1840*/  BSYNC.RECONVERGENT B0 ;  /* 0x0000000000007941 */ /* 0x000fea0003800200 */
.L_x_21:
[----:B------:R-:W-:Y:S01]  /*1850*/  ISETP.NE.AND P0, PT, R9, 0x4, PT ;  /* 0x000000040900780c */ /* 0x000fe20003f05270 */
[----:B------:R-:W-:-:S12]  /*1860*/  BSSY.RECONVERGENT B0, `(.L_x_24) ;  /* 0x000005d000007945 */ /* 0x000fd80003800200 */
[----:B------:R-:W-:Y:S05]  /*1870*/  @P0 BRA `(.L_x_25) ;  /* 0x00000004006c0947 */ /* 0x000fea0003800000 */
[----:B------:R-:W0:Y:S01]  /*1880*/  LDG.E.64 R10, desc[UR14][R12.64] ;  /* 0x0000000e0c0a7981 */ /* 0x000e22000c1e1b00 */
[----:B------:R-:W-:Y:S01]  /*1890*/  BSSY.RECONVERGENT B1, `(.L_x_26) ;  /* 0x0000016000017945 */ /* 0x000fe20003800200 */
[----:B0-----:R-:W-:-:S04]  /*18a0*/  IADD3 R9, PT, PT, R10, 0x1, RZ ;  /* 0x000000010a097810 */ /* 0x001fc80007ffe0ff */
[----:B------:R-:W-:Y:S01]  /*18b0*/  ISETP.NE.AND P0, PT, R9, RZ, PT ;  /* 0x000000ff0900720c */ /* 0x000fe20003f05270 */
[----:B------:R0:W-:-:S12]  /*18c0*/  STG.E desc[UR14][R12.64], R9 ;  /* 0x000000090c007986 */ /* 0x0001d8000c10190e */
[----:B0-----:R-:W-:Y:S05]  /*18d0*/  @!P0 BRA `(.L_x_27) ;  /* 0x0000000000088947 */ /* 0x001fea0003800000 */
[----:B------:R0:W5:Y:S01]  /*18e0*/  LDG.E R7, desc[UR14][R12.64+0x8] ;  /* 0x0000080e0c077981 */ /* 0x000162000c1e1900 */
[----:B------:R-:W-:Y:S05]  /*18f0*/  BRA `(.L_x_28) ;  /* 0x00000000003c7947 */ /* 0x000fea0003800000 */
.L_x_27:
[----:B------:R0:W5:Y:S01]  /*1900*/  LDG.E R7, desc[UR14][R12.64+0x8] ;  /* 0x0000080e0c077981 */ /* 0x000162000c1e1900 */
[----:B------:R-:W-:-:S05]  /*1910*/  VIADD R11, R11, 0x1 ;  /* 0x000000010b0b7836 */ /* 0x000fca0000000000 */
[----:B------:R0:W-:Y:S01]  /*1920*/  STG.E desc[UR14][R12.64+0x4], R11 ;  /* 0x0000040b0c007986 */ /* 0x0001e2000c10190e */
[----:B------:R-:W-:-:S13]  /*1930*/  ISETP.NE.AND P0, PT, R11, RZ, PT ;  /* 0x000000ff0b00720c */ /* 0x000fda0003f05270 */
[----:B0-----:R-:W-:Y:S05]  /*1940*/  @P0 BRA `(.L_x_28) ;  /* 0x0000000000280947 */ /* 0x001fea0003800000 */
[----:B-----5:R-:W-:Y:S02]  /*1950*/  VIADD R7, R7, 0x1 ;  /* 0x0000000107077836 */ /* 0x020fe40000000000 */
[----:B------:R-:W-:-:S03]  /*1960*/  IMAD.MOV.U32 R11, RZ, RZ, RZ ;  /* 0x000000ffff0b7224 */ /* 0x000fc600078e00ff */
[----:B------:R0:W-:Y:S01]  /*1970*/  STG.E desc[UR14][R12.64+0x8], R7 ;  /* 0x000008070c007986 */ /* 0x0001e2000c10190e */
[----:B------:R-:W-:-:S13]  /*1980*/  ISETP.NE.AND P0, PT, R7, RZ, PT ;  /* 0x000000ff0700720c */ /* 0x000fda0003f05270 */
[----:B0-----:R-:W-:Y:S05]  /*1990*/  @P0 BRA `(.L_x_28) ;  /* 0x0000000000140947 */ /* 0x001fea0003800000 */
[----:B------:R-:W5:Y:S01]  /*19a0*/  LDG.E R4, desc[UR14][R12.64+0xc] ;  /* 0x00000c0e0c047981 */ /* 0x000f62000c1e1900 */
[----:B------:R-:W-:Y:S02]  /*19b0*/  HFMA2 R7, -RZ, RZ, 0, 0 ;  /* 0x00000000ff077431 */ /* 0x000fe400000001ff */
[----:B------:R-:W-:Y:S02]  /*19c0*/  IMAD.MOV.U32 R11, RZ, RZ, RZ ;  /* 0x000000ffff0b7224 */ /* 0x000fe400078e00ff */
[----:B-----5:R-:W-:-:S05]  /*19d0*/  VIADD R5, R4, 0x1 ;  /* 0x0000000104057836 */ /* 0x020fca0000000000 */
[----:B------:R0:W-:Y:S02]  /*19e0*/  STG.E desc[UR14][R12.64+0xc], R5 ;  /* 0x00000c050c007986 */ /* 0x0001e4000c10190e */
.L_x_28:
[----:B------:R-:W-:Y:S05]  /*19f0*/  BSYNC.RECONVERGENT B1 ;  /* 0x0000000000017941 */ /* 0x000fea0003800200 */
.L_x_26:
[----:B0-----:R-:W2:Y:S04]  /*1a00*/  LDG.E.64 R4, desc[UR14][R12.64+0x20] ;  /* 0x0000200e0c047981 */ /* 0x001ea8000c1e1b00 */
[----:B------:R-:W3:Y:S01]  /*1a10*/  LDG.E R17, desc[UR14][R12.64+0xc] ;  /* 0x00000c0e0c117981 */ /* 0x000ee2000c1e1900 */
[----:B-----5:R-:W-:-:S03]  /*1a20*/  IMAD.WIDE.U32 R6, R7, -0x326172a9, RZ ;  /* 0xcd9e8d5707067825 */ /* 0x020fc600078e00ff */
[----:B------:R0:W-:Y:S01]  /*1a30*/  STG.E desc[UR14][R12.64+0x28], RZ ;  /* 0x000028ff0c007986 */ /* 0x0001e2000c10190e */
[----:B------:R-:W-:-:S04]  /*1a40*/  IMAD.HI.U32 R16, R9, -0x2daee0ad, RZ ;  /* 0xd2511f5309107827 */ /* 0x000fc800078e00ff */
[----:B------:R-:W-:Y:S01]  /*1a50*/  IMAD.MOV.U32 R9, RZ, RZ, -0x2daee0ad ;  /* 0xd2511f53ff097424 */ /* 0x000fe200078e00ff */
[----:B--2---:R-:W-:-:S03]  /*1a60*/  LOP3.LUT R11, R4, R7, R11, 0x96, !PT ;  /* 0x00000007040b7212 */ /* 0x004fc600078e960b */
[----:B------:R-:W-:Y:S02]  /*1a70*/  IMAD R7, R10, R9, -0x2daee0ad ;  /* 0xd2511f530a077424 */ /* 0x000fe400078e0209 */
[C---:B------:R-:W-:Y:S01]  /*1a80*/  VIADD R18, R5.reuse, 0xbb67ae85 ;  /* 0xbb67ae8505127836 */ /* 0x040fe20000000000 */
[----:B---3--:R-:W-:Y:S01]  /*1a90*/  LOP3.LUT R16, R5, R17, R16, 0x96, !PT ;  /* 0x0000001105107212 */ /* 0x008fe200078e9610 */
[----:B------:R-:W-:-:S04]  /*1aa0*/  IMAD.WIDE.U32 R10, R11, -0x2daee0ad, RZ ;  /* 0xd2511f530b0a7825 */ /* 0x000fc800078e00ff */
[----:B------:R-:W-:Y:S01]  /*1ab0*/  IMAD.WIDE.U32 R16, R16, -0x326172a9, RZ ;  /* 0xcd9e8d5710107825 */ /* 0x000fe200078e00ff */
[----:B------:R-:W-:Y:S02]  /*1ac0*/  LOP3.LUT R7, R18, R11, R7, 0x96, !PT ;  /* 0x0000000b12077212 */ /* 0x000fe400078e9607 */
[C---:B------:R-:W-:Y:S01]  /*1ad0*/  IADD3 R11, PT, PT, R4.reuse, 0x3c6ef372, RZ ;  /* 0x3c6ef372040b7810 */ /* 0x040fe20007ffe0ff */
[----:B------:R-:W-:-:S05]  /*1ae0*/  VIADD R9, R4, 0x9e3779b9 ;  /* 0x9e3779b904097836 */ /* 0x000fca0000000000 */
[----:B------:R-:W-:Y:S01]  /*1af0*/  LOP3.LUT R9, R9, R6, R17, 0x96, !PT ;  /* 0x0000000609097212 */ /* 0x000fe200078e9611 */
[----:B------:R-:W-:-:S04]  /*1b00*/  IMAD.WIDE.U32 R6, R7, -0x326172a9, RZ ;  /* 0xcd9e8d5707067825 */ /* 0x000fc800078e00ff */
[----:B------:R-:W-:Y:S01]  /*1b10*/  IMAD.WIDE.U32 R18, R9, -0x2daee0ad, RZ ;  /* 0xd2511f5309127825 */ /* 0x000fe200078e00ff */
[----:B------:R-:W-:-:S03]  /*1b20*/  LOP3.LUT R11, R7, R16, R11, 0x96, !PT ;  /* 0x00000010070b7212 */ /* 0x000fc600078e960b */
[----:B------:R-:W-:Y:S02]  /*1b30*/  VIADD R9, R5, 0x76cf5d0a ;  /* 0x76cf5d0a05097836 */ /* 0x000fe40000000000 */
[----:B------:R-:W-:-:S03]  /*1b40*/  VIADD R7, R4, 0xdaa66d2b ;  /* 0xdaa66d2b04077836 */ /* 0x000fc60000000000 */
[----:B------:R-:W-:Y:S01]  /*1b50*/  LOP3.LUT R9, R19, R9, R10, 0x96, !PT ;  /* 0x0000000913097212 */ /* 0x000fe200078e960a */
[----:B------:R-:W-:Y:S02]  /*1b60*/  VIADD R19, R5, 0x32370b8f ;  /* 0x32370b8f05137836 */ /* 0x000fe40000000000 */
[----:B------:R-:W-:-:S04]  /*1b70*/  IMAD.WIDE.U32 R10, R11, -0x2daee0ad, RZ ;  /* 0xd2511f530b0a7825 */ /* 0x000fc800078e00ff */
[----:B------:R-:W-:Y:S01]  /*1b80*/  IMAD.WIDE.U32 R16, R9, -0x326172a9, RZ ;  /* 0xcd9e8d5709107825 */ /* 0x000fe200078e00ff */
[----:B------:R-:W-:Y:S02]  /*1b90*/  LOP3.LUT R19, R11, R18, R19, 0x96, !PT ;  /* 0x000000120b137212 */ /* 0x000fe400078e9613 */
[----:B------:R-:W-:Y:S01]  /*1ba0*/  IADD3 R11, PT, PT, R5, -0x126145ec, RZ ;  /* 0xed9eba14050b7810 */ /* 0x000fe20007ffe0ff */
[----:B------:R-:W-:Y:S01]  /*1bb0*/  VIADD R9, R4, 0x78dde6e4 ;  /* 0x78dde6e404097836 */ /* 0x000fe20000000000 */
[----:B------:R-:W-:Y:S01]  /*1bc0*/  LOP3.LUT R18, R17, R6, R7, 0x96, !PT ;  /* 0x0000000611127212 */ /* 0x000fe200078e9607 */
[----:B------:R-:W-:-:S04]  /*1bd0*/  IMAD.WIDE.U32 R6, R19, -0x326172a9, RZ ;  /* 0xcd9e8d5713067825 */ /* 0x000fc800078e00ff */
[----:B------:R-:W-:Y:S01]  /*1be0*/  IMAD.WIDE.U32 R18, R18, -0x2daee0ad, RZ ;  /* 0xd2511f5312127825 */ /* 0x000fe200078e00ff */
[----:B------:R-:W-:-:S03]  /*1bf0*/  LOP3.LUT R9, R7, R16, R9, 0x96, !PT ;  /* 0x0000001007097212 */ /* 0x000fc600078e9609 */
[----:B------:R-:W-:Y:S01]  /*1c00*/  VIADD R7, R4, 0x1715609d ;  /* 0x1715609d04077836 */ /* 0x000fe20000000000 */
[----:B------:R-:W-:Y:S01]  /*1c10*/  LOP3.LUT R16, R19, R10, R11, 0x96, !PT ;  /* 0x0000000a13107212 */ /* 0x000fe200078e960b */
[----:B------:R-:W-:Y:S02]  /*1c20*/  VIADD R19, R5, 0xa9066899 ;  /* 0xa906689905137836 */ /* 0x000fe40000000000 */
[----:B------:R-:W-:-:S04]  /*1c30*/  IMAD.WIDE.U32 R10, R9, -0x2daee0ad, RZ ;  /* 0xd2511f53090a7825 */ /* 0x000fc800078e00ff */
[----:B------:R-:W-:Y:S01]  /*1c40*/  IMAD.WIDE.U32 R16, R16, -0x326172a9, RZ ;  /* 0xcd9e8d5710107825 */ /* 0x000fe200078e00ff */
[----:B------:R-:W-:-:S03]  /*1c50*/  LOP3.LUT R19, R11, R18, R19, 0x96, !PT ;  /* 0x000000120b137212 */ /* 0x000fc600078e9613 */
[----:B------:R-:W-:Y:S01]  /*1c60*/  VIADD R9, R4, 0xb54cda56 ;  /* 0xb54cda5604097836 */ /* 0x000fe20000000000 */
        /* <DEDUP_REMOVED lines=10> */
[----:B------:R-:W-:-:S03]  /*1d10*/  LOP3.LUT R19, R11, R18, R19, 0x96, !PT ;  /* 0x000000120b137212 */ /* 0x000fc600078e9613 */
[----:B------:R-:W-:Y:S01]  /*1d20*/  VIADD R9, R4, 0xf1bbcdc8 ;  /* 0xf1bbcdc804097836 */ /* 0x000fe20000000000 */
[----:B------:R-:W-:Y:S01]  /*1d30*/  LOP3.LUT R7, R17, R6, R7, 0x96, !PT ;  /* 0x0000000611077212 */ /* 0x000fe200078e9607 */
[----:B------:R-:W-:-:S04]  /*1d40*/  IMAD.WIDE.U32 R18, R19, -0x326172a9, RZ ;  /* 0xcd9e8d5713127825 */ /* 0x000fc800078e00ff */
[----:B------:R-:W-:Y:S01]  /*1d50*/  IMAD.WIDE.U32 R6, R7, -0x2daee0ad, RZ ;  /* 0xd2511f5307067825 */ /* 0x000fe200078e00ff */
[----:B------:R-:W-:-:S03]  /*1d60*/  LOP3.LUT R9, R19, R16, R9, 0x96, !PT ;  /* 0x0000001013097212 */ /* 0x000fc600078e9609 */
[----:B------:R-:W-:-:S05]  /*1d70*/  VIADD R11, R5, 0xdb3d7428 ;  /* 0xdb3d7428050b7836 */ /* 0x000fca0000000000 */
[----:B------:R-:W-:Y:S01]  /*1d80*/  LOP3.LUT R16, R7, R10, R11, 0x96, !PT ;  /* 0x0000000a07107212 */ /* 0x000fe200078e960b */
[----:B------:R-:W-:Y:S01]  /*1d90*/  VIADD R7, R5, 0x96a522ad ;  /* 0x96a522ad05077836 */ /* 0x000fe20000000000 */
[----:B------:R-:W-:Y:S01]  /*1da0*/  IADD3 R5, PT, PT, R4, -0x700cb87f, RZ ;  /* 0x8ff3478104057810 */ /* 0x000fe20007ffe0ff */
[----:B------:R-:W-:-:S04]  /*1db0*/  IMAD.WIDE.U32 R10, R9, -0x2daee0ad, RZ ;  /* 0xd2511f53090a7825 */ /* 0x000fc800078e00ff */
[----:B------:R-:W-:Y:S01]  /*1dc0*/  IMAD.WIDE.U32 R16, R16, -0x326172a9, RZ ;  /* 0xcd9e8d5710107825 */ /* 0x000fe200078e00ff */
[----:B------:R-:W-:-:S03]  /*1dd0*/  LOP3.LUT R6, R11, R6, R7, 0x96, !PT ;  /* 0x000000060b067212 */ /* 0x000fc600078e9607 */
[----:B------:R-:W-:Y:S01]  /*1de0*/  IMAD.MOV.U32 R7, RZ, RZ, R10 ;  /* 0x000000ffff077224 */ /* 0x000fe200078e000a */
[----:B------:R-:W-:Y:S01]  /*1df0*/  LOP3.LUT R4, R17, R18, R5, 0x96, !PT ;  /* 0x0000001211047212 */ /* 0x000fe200078e9605 */
[----:B------:R-:W-:Y:S02]  /*1e00*/  IMAD.MOV.U32 R5, RZ, RZ, R16 ;  /* 0x000000ffff057224 */ /* 0x000fe400078e0010 */
[----:B------:R-:W-:-:S03]  /*1e10*/  IMAD.MOV.U32 R9, RZ, RZ, RZ ;  /* 0x000000ffff097224 */ /* 0x000fc600078e00ff */
[----:B------:R0:W-:Y:S04]  /*1e20*/  STG.E.128 desc[UR14][R12.64+0x10], R4 ;  /* 0x000010040c007986 */ /* 0x0001e8000c101d0e */
.L_x_25:
[----:B------:R-:W-:Y:S05]  /*1e30*/  BSYNC.RECONVERGENT B0 ;  /* 0x0000000000007941 */ /* 0x000fea0003800200 */
.L_x_24:
[----:B0-----:R-:W0:Y:S01]  /*1e40*/  I2F.U32.RP R6, UR10 ;  /* 0x0000000a00067d06 */ /* 0x001e220008209000 */
[----:B------:R-:W-:-:S07]  /*1e50*/  ISETP.NE.U32.AND P1, PT, RZ, UR10, PT ;  /* 0x0000000aff007c0c */ /* 0x000fce000bf25070 */
[----:B0-----:R-:W0:Y:S02]  /*1e60*/  MUFU.RCP R6, R6 ;  /* 0x0000000600067308 */ /* 0x001e240000001000 */
[----:B0-----:R-:W-:-:S06]  /*1e70*/  VIADD R4, R6, 0xffffffe ;  /* 0x0ffffffe06047836 */ /* 0x001fcc0000000000 */
[----:B------:R0:W1:Y:S02]  /*1e80*/  F2I.FTZ.U32.TRUNC.NTZ R5, R4 ;  /* 0x0000000400057305 */ /* 0x000064000021f000 */
[----:B0-----:R-:W-:Y:S01]  /*1e90*/  IMAD.MOV.U32 R4, RZ, RZ, RZ ;  /* 0x000000ffff047224 */ /* 0x001fe200078e00ff */
[----:B-1----:R-:W-:-:S05]  /*1ea0*/  IADD3 R7, PT, PT, RZ, -R5, RZ ;  /* 0x80000005ff077210 */ /* 0x002fca0007ffe0ff */
[----:B------:R-:W-:-:S04]  /*1eb0*/  IMAD R7, R7, UR10, RZ ;  /* 0x0000000a07077c24 */ /* 0x000fc8000f8e02ff */
[----:B------:R-:W-:Y:S01]  /*1ec0*/  IMAD.HI.U32 R5, R5, R7, R4 ;  /* 0x0000000705057227 */ /* 0x000fe200078e0004 */
[----:B------:R-:W-:-:S05]  /*1ed0*/  LOP3.LUT R4, RZ, UR10, RZ, 0x33, !PT ;  /* 0x0000000aff047c12 */ /* 0x000fca000f8e33ff */
[----:B-----5:R-:W-:-:S04]  /*1ee0*/  IMAD.HI.U32 R5, R5, R8, RZ ;  /* 0x0000000805057227 */ /* 0x020fc800078e00ff */
[----:B------:R-:W-:-:S04]  /*1ef0*/  IMAD.MOV R5, RZ, RZ, -R5 ;  /* 0x000000ffff057224 */ /* 0x000fc800078e0a05 */
[----:B------:R-:W-:-:S05]  /*1f00*/  IMAD R5, R5, UR10, R8 ;  /* 0x0000000a05057c24 */ /* 0x000fca000f8e0208 */
[----:B------:R-:W-:-:S13]  /*1f10*/  ISETP.GE.U32.AND P0, PT, R5, UR10, PT ;  /* 0x0000000a05007c0c */ /* 0x000fda000bf06070 */
[----:B------:R-:W-:-:S05]  /*1f20*/  @P0 VIADD R5, R5, -UR10 ;  /* 0x8000000a05050c36 */ /* 0x000fca0008000000 */
[----:B------:R-:W-:-:S13]  /*1f30*/  ISETP.GE.U32.AND P0, PT, R5, UR10, PT ;  /* 0x0000000a05007c0c */ /* 0x000fda000bf06070 */
[----:B------:R-:W-:-:S05]  /*1f40*/  @P0 VIADD R5, R5, -UR10 ;  /* 0x8000000a05050c36 */ /* 0x000fca0008000000 */
[----:B------:R-:W-:-:S05]  /*1f50*/  SEL R5, R4, R5, !P1 ;  /* 0x0000000504057207 */ /* 0x000fca0004800000 */
[----:B------:R-:W-:-:S05]  /*1f60*/  IMAD R6, R0, UR10, R5 ;  /* 0x0000000a00067c24 */ /* 0x000fca000f8e0205 */
[C---:B------:R-:W-:Y:S02]  /*1f70*/  IADD3 R16, P0, PT, R6.reuse, UR12, RZ ;  /* 0x0000000c06107c10 */ /* 0x040fe4000ff1e0ff */
[----:B------:R-:W-:Y:S02]  /*1f80*/  IADD3 R11, PT, PT, R9, 0x1, RZ ;  /* 0x00000001090b7810 */ /* 0x000fe40007ffe0ff */
[----:B------:R-:W-:-:S05]  /*1f90*/  LEA.HI.X.SX32 R17, R6, UR13, 0x1, P0 ;  /* 0x0000000d06117c11 */ /* 0x000fca00080f0eff */
[----:B------:R0:W5:Y:S01]  /*1fa0*/  LDG.E.U8 R6, desc[UR14][R16.64] ;  /* 0x0000000e10067981 */ /* 0x000162000c1e1100 */
[----:B------:R-:W-:Y:S01]  /*1fb0*/  ISETP.NE.AND P0, PT, R9, 0x1, PT ;  /* 0x000000010900780c */ /* 0x000fe20003f05270 */
[----:B------:R-:W-:Y:S02]  /*1fc0*/  BSSY.RECONVERGENT B0, `(.L_x_29) ;  /* 0x0000010000007945 */ /* 0x000fe40003800200 */
[----:B------:R0:W-:Y:S10]  /*1fd0*/  STG.E desc[UR14][R12.64+0x28], R11 ;  /* 0x0000280b0c007986 */ /* 0x0001f4000c10190e */
[----:B------:R-:W-:Y:S05]  /*1fe0*/  @!P0 BRA `(.L_x_30) ;  /* 0x0000000000308947 */ /* 0x000fea0003800000 */
[----:B------:R-:W-:-:S05]  /*1ff0*/  IMAD.MOV.U32 R8, RZ, RZ, -0x2 ;  /* 0xfffffffeff087424 */ /* 0x000fca00078e00ff */
[----:B------:R-:W-:-:S05]  /*2000*/  VIADDMNMX.U32 R9, R9, R8, 0x2, PT ;  /* 0x0000000209097446 */ /* 0x000fca0003800008 */
[----:B------:R-:W-:-:S04]  /*2010*/  IMAD.SHL.U32 R7, R9, 0x4, RZ ;  /* 0x0000000409077824 */ /* 0x000fc800078e00ff */
[----:B------:R-:W1:Y:S02]  /*2020*/  LDC R8, c[0x2][R7+0xc] ;  /* 0x0080030007087b82 */ /* 0x000e640000000800 */
[----:B-1----:R-:W-:-:S04]  /*2030*/  SHF.R.S32.HI R9, RZ, 0x1f, R8 ;  /* 0x0000001fff097819 */ /* 0x002fc80000011408 */
.L_x_52:
[----:B------:R-:W-:Y:S05]  /*2040*/  BRX R8 -0x2050                                       (*"BRANCH_TARGETS .L_x_53,.L_x_54,.L_x_55"*) ;  /* 0xffffffdc08ec7949 */ /* 0x000fea000383ffff */
.L_x_55:
[----:B------:R1:W5:Y:S01]  /*2050*/  LDG.E R7, desc[UR14][R12.64+0x10] ;  /* 0x0000100e0c077981 */ /* 0x000362000c1e1900 */
[----:B------:R-:W-:Y:S05]  /*2060*/  BRA `(.L_x_31) ;  /* 0x0000000000147947 */ /* 0x000fea0003800000 */
.L_x_53:
[----:B------:R1:W5:Y:S01]  /*2070*/  LDG.E R7, desc[UR14][R12.64+0x18] ;  /* 0x0000180e0c077981 */ /* 0x000362000c1e1900 */
[----:B------:R-:W-:Y:S05]  /*2080*/  BRA `(.L_x_31) ;  /* 0x00000000000c7947 */ /* 0x000fea0003800000 */
.L_x_54:
[----:B------:R1:W5:Y:S01]  /*2090*/  LDG.E R7, desc[UR14][R12.64+0x1c] ;  /* 0x00001c0e0c077981 */ /* 0x000362000c1e1900 */
[----:B------:R-:W-:Y:S05]  /*20a0*/  BRA `(.L_x_31) ;  /* 0x0000000000047947 */ /* 0x000fea0003800000 */
.L_x_30:
[----:B------:R1:W5:Y:S02]  /*20b0*/  LDG.E R7, desc[UR14][R12.64+0x14] ;  /* 0x0000140e0c077981 */ /* 0x000364000c1e1900 */
.L_x_31:
[----:B------:R-:W-:Y:S05]  /*20c0*/  BSYNC.RECONVERGENT B0 ;  /* 0x0000000000007941 */ /* 0x000fea0003800200 */
.L_x_29:
        /* <DEDUP_REMOVED lines=9> */
[----:B------:R2:W5:Y:S01]  /*2160*/  LDG.E R9, desc[UR14][R12.64+0x8] ;  /* 0x0000080e0c097981 */ /* 0x000562000c1e1900 */
[----:B------:R-:W-:Y:S05]  /*2170*/  BRA `(.L_x_36) ;  /* 0x00000000003c7947 */ /* 0x000fea0003800000 */
.L_x_35:
[----:B------:R2:W5:Y:S01]  /*2180*/  LDG.E R9, desc[UR14][R12.64+0x8] ;  /* 0x0000080e0c097981 */ /* 0x000562000c1e1900 */
[----:B------:R-:W-:-:S05]  /*2190*/  VIADD R19, R19, 0x1 ;  /* 0x0000000113137836 */ /* 0x000fca0000000000 */
[----:B------:R2:W-:Y:S01]  /*21a0*/  STG.E desc[UR14][R12.64+0x4], R19 ;  /* 0x000004130c007986 */ /* 0x0005e2000c10190e */
[----:B------:R-:W-:-:S13]  /*21b0*/  ISETP.NE.AND P0, PT, R19, RZ, PT ;  /* 0x000000ff1300720c */ /* 0x000fda0003f05270 */
[----:B--2---:R-:W-:Y:S05]  /*21c0*/  @P0 BRA `(.L_x_36) ;  /* 0x0000000000280947 */ /* 0x004fea0003800000 */
[----:B-----5:R-:W-:Y:S01]  /*21d0*/  IADD3 R9, PT, PT, R9, 0x1, RZ ;  /* 0x0000000109097810 */ /* 0x020fe20007ffe0ff */
[----:B------:R-:W-:-:S03]  /*21e0*/  IMAD.MOV.U32 R19, RZ, RZ, RZ ;  /* 0x000000ffff137224 */ /* 0x000fc600078e00ff */
[----:B------:R-:W-:Y:S01]  /*21f0*/  ISETP.NE.AND P0, PT, R9, RZ, PT ;  /* 0x000000ff0900720c */ /* 0x000fe20003f05270 */
[----:B------:R2:W-:-:S12]  /*2200*/  STG.E desc[UR14][R12.64+0x8], R9 ;  /* 0x000008090c007986 */ /* 0x0005d8000c10190e */
[----:B--2---:R-:W-:Y:S05]  /*2210*/  @P0 BRA `(.L_x_36) ;  /* 0x0000000000140947 */ /* 0x004fea0003800000 */
[----:B------:R-:W0:Y:S01]  /*2220*/  LDG.E R8, desc[UR14][R12.64+0xc] ;  /* 0x00000c0e0c087981 */ /* 0x000e22000c1e1900 */
[----:B------:R-:W-:Y:S02]  /*2230*/  IMAD.MOV.U32 R9, RZ, RZ, RZ ;  /* 0x000000ffff097224 */ /* 0x000fe400078e00ff */
[----:B------:R-:W-:Y:S02]  /*2240*/  IMAD.MOV.U32 R19, RZ, RZ, RZ ;  /* 0x000000ffff137224 */ /* 0x000fe400078e00ff */
[----:B0-----:R-:W-:-:S05]  /*2250*/  VIADD R11, R8, 0x1 ;  /* 0x00000001080b7836 */ /* 0x001fca0000000000 */
[----:B------:R2:W-:Y:S02]  /*2260*/  STG.E desc[UR14][R12.64+0xc], R11 ;  /* 0x00000c0b0c007986 */ /* 0x0005e4000c10190e */
.L_x_36:
[----:B------:R-:W-:Y:S05]  /*2270*/  BSYNC.RECONVERGENT B1 ;  /* 0x0000000000017941 */ /* 0x000fea0003800200 */
.L_x_34:
[----:B0-2---:R-:W2:Y:S04]  /*2280*/  LDG.E.64 R10, desc[UR14][R12.64+0x20] ;  /* 0x0000200e0c0a7981 */ /* 0x005ea8000c1e1b00 */
[----:B------:R-:W3:Y:S01]  /*2290*/  LDG.E R22, desc[UR14][R12.64+0xc] ;  /* 0x00000c0e0c167981 */ /* 0x000ee2000c1e1900 */
[----:B-----5:R-:W-:-:S04]  /*22a0*/  IMAD.WIDE.U32 R8, R9, -0x326172a9, RZ ;  /* 0xcd9e8d5709087825 */ /* 0x020fc800078e00ff */
[----:B------:R-:W-:Y:S01]  /*22b0*/  HFMA2 R23, -RZ, RZ, -50.53125, 0.007152557373046875 ;  /* 0xd2511f53ff177431 */ /* 0x000fe200000001ff */
[----:B------:R0:W-:Y:S01]  /*22c0*/  STG.E desc[UR14][R12.64+0x28], RZ ;  /* 0x000028ff0c007986 */ /* 0x0001e2000c10190e */
[----:B------:R-:W-:Y:S01]  /*22d0*/  IMAD.HI.U32 R20, R21, -0x2daee0ad, RZ ;  /* 0xd2511f5315147827 */ /* 0x000fe200078e00ff */
[----:B--2---:R-:W-:-:S03]  /*22e0*/  LOP3.LUT R21, R10, R9, R19, 0x96, !PT ;  /* 0x000000090a157212 */ /* 0x004fc600078e9613 */
[----:B------:R-:W-:Y:S02]  /*22f0*/  IMAD R9, R18, R23, -0x2daee0ad ;  /* 0xd2511f5312097424 */ /* 0x000fe400078e0217 */
[----:B------:R-:W-:Y:S01]  /*2300*/  VIADD R23, R10, 0x9e3779b9 ;  /* 0x9e3779b90a177836 */ /* 0x000fe20000000000 */
[C---:B---3--:R-:W-:Y:S01]  /*2310*/  LOP3.LUT R19, R11.reuse, R22, R20, 0x96, !PT ;  /* 0x000000160b137212 */ /* 0x048fe200078e9614 */
[----:B------:R-:W-:Y:S02]  /*2320*/  VIADD R22, R11, 0xbb67ae85 ;  /* 0xbb67ae850b167836 */ /* 0x000fe40000000000 */
[----:B------:R-:W-:-:S04]  /*2330*/  IMAD.WIDE.U32 R20, R21, -0x2daee0ad, RZ ;  /* 0xd2511f5315147825 */ /* 0x000fc800078e00ff */
[----:B------:R-:W-:Y:S01]  /*2340*/  IMAD.WIDE.U32 R18, R19, -0x326172a9, RZ ;  /* 0xcd9e8d5713127825 */ /* 0x000fe200078e00ff */
[----:B------:R-:W-:Y:S02]  /*2350*/  LOP3.LUT R9, R22, R21, R9, 0x96, !PT ;  /* 0x0000001516097212 */ /* 0x000fe400078e9609 */
[----:B------:R-:W-:Y:S02]  /*2360*/  IADD3 R21, PT, PT, R11, 0x76cf5d0a, RZ ;  /* 0x76cf5d0a0b157810 */ /* 0x000fe40007ffe0ff */
[----:B------:R-:W-:Y:S01]  /*2370*/  LOP3.LUT R23, R23, R8, R19, 0x96, !PT ;  /* 0x0000000817177212 */ /* 0x000fe200078e9613 */
[----:B------:R-:W-:Y:S02]  /*2380*/  VIADD R19, R10, 0x3c6ef372 ;  /* 0x3c6ef3720a137836 */ /* 0x000fe40000000000 */
        /* <DEDUP_REMOVED lines=8> */
[----:B------:R-:W-:Y:S02]  /*2410*/  LOP3.LUT R23, R21, R22, R23, 0x96, !PT ;  /* 0x0000001615177212 */ /* 0x000fe400078e9617 */
[----:B------:R-:W-:Y:S02]  /*2420*/  IADD3 R21, PT, PT, R11, -0x126145ec, RZ ;  /* 0xed9eba140b157810 */ /* 0x000fe40007ffe0ff */
        /* <DEDUP_REMOVED lines=23> */
[C---:B------:R-:W-:Y:S01]  /*25a0*/  IADD3 R21, PT, PT, R11.reuse, -0x24c28bd8, RZ ;  /* 0xdb3d74280b157810 */ /* 0x040fe20007ffe0ff */
[----:B------:R-:W-:Y:S01]  /*25b0*/  VIADD R11, R11, 0x96a522ad ;  /* 0x96a522ad0b0b7836 */ /* 0x000fe20000000000 */
[----:B------:R-:W-:Y:S01]  /*25c0*/  LOP3.LUT R22, R19, R8, R9, 0x96, !PT ;  /* 0x0000000813167212 */ /* 0x000fe200078e9609 */
[----:B------:R-:W-:-:S04]  /*25d0*/  IMAD.WIDE.U32 R8, R23, -0x326172a9, RZ ;  /* 0xcd9e8d5717087825 */ /* 0x000fc800078e00ff */
[----:B------:R-:W-:Y:S02]  /*25e0*/  VIADD R19, R10, 0xf1bbcdc8 ;  /* 0xf1bbcdc80a137836 */ /* 0x000fe40000000000 */
[----:B------:R-:W-:-:S03]  /*25f0*/  IMAD.WIDE.U32 R22, R22, -0x2daee0ad, RZ ;  /* 0xd2511f5316167825 */ /* 0x000fc600078e00ff */
[----:B------:R-:W-:Y:S01]  /*2600*/  LOP3.LUT R19, R9, R18, R19, 0x96, !PT ;  /* 0x0000001209137212 */ /* 0x000fe200078e9613 */
[----:B------:R-:W-:Y:S01]  /*2610*/  VIADD R9, R10, 0x8ff34781 ;  /* 0x8ff347810a097836 */ /* 0x000fe20000000000 */
[----:B------:R-:W-:-:S03]  /*2620*/  LOP3.LUT R21, R23, R20, R21, 0x96, !PT ;  /* 0x0000001417157212 */ /* 0x000fc600078e9615 */
[----:B------:R-:W-:-:S04]  /*2630*/  IMAD.WIDE.U32 R18, R19, -0x2daee0ad, RZ ;  /* 0xd2511f5313127825 */ /* 0x000fc800078e00ff */
[----:B------:R-:W-:Y:S01]  /*2640*/  IMAD.WIDE.U32 R20, R21, -0x326172a9, RZ ;  /* 0xcd9e8d5715147825 */ /* 0x000fe200078e00ff */
[----:B------:R-:W-:-:S03]  /*2650*/  LOP3.LUT R10, R19, R22, R11, 0x96, !PT ;  /* 0x00000016130a7212 */ /* 0x000fc600078e960b */
[----:B------:R-:W-:Y:S01]  /*2660*/  IMAD.MOV.U32 R11, RZ, RZ, R18 ;  /* 0x000000ffff0b7224 */ /* 0x000fe200078e0012 */
[----:B------:R-:W-:Y:S02]  /*2670*/  LOP3.LUT R8, R21, R8, R9, 0x96, !PT ;  /* 0x0000000815087212 */ /* 0x000fe400078e9609 */
[----:B------:R-:W-:-:S05]  /*2680*/  MOV R9, R20 ;  /* 0x0000001400097202 */ /* 0x000fca0000000f00 */
[----:B------:R0:W-:Y:S02]  /*2690*/  STG.E.128 desc[UR14][R12.64+0x10], R8 ;  /* 0x000010080c007986 */ /* 0x0001e4000c101d0e */
.L_x_33:
[----:B------:R-:W-:Y:S05]  /*26a0*/  BSYNC.RECONVERGENT B0 ;  /* 0x0000000000007941 */ /* 0x000fea0003800200 */
.L_x_32:
[----:B0-----:R-:W0:Y:S01]  /*26b0*/  LDC R10, c[0x0][0x398] ;  /* 0x0000e600ff0a7b82 */ /* 0x001e220000000800 */
[----:B------:R-:W-:Y:S01]  /*26c0*/  IABS R18, UR10 ;  /* 0x0000000a00127c13 */ /* 0x000fe20008000000 */
[----:B------:R-:W-:-:S03]  /*26d0*/  VIADD R20, R5, 0x1 ;  /* 0x0000000105147836 */ /* 0x000fc60000000000 */
[----:B------:R-:W1:Y:S02]  /*26e0*/  I2F.RP R19, R18 ;  /* 0x0000001200137306 */ /* 0x000e640000209400 */
[----:B------:R-:W-:Y:S02]  /*26f0*/  IABS R24, R20 ;  /* 0x0000001400187213 */ /* 0x000fe40000000000 */
[----:B------:R-:W-:-:S04]  /*2700*/  ISETP.GE.AND P0, PT, R20, RZ, PT ;  /* 0x000000ff1400720c */ /* 0x000fc80003f06270 */
[----:B-1----:R-:W1:Y:S01]  /*2710*/  MUFU.RCP R19, R19 ;  /* 0x0000001300137308 */ /* 0x002e620000001000 */
[----:B0-----:R-:W-:-:S07]  /*2720*/  IABS R11, R10 ;  /* 0x0000000a000b7213 */ /* 0x001fce0000000000 */
[----:B------:R-:W0:Y:S01]  /*2730*/  I2F.RP R21, R11 ;  /* 0x0000000b00157306 */ /* 0x000e220000209400 */
[----:B-1----:R-:W-:-:S07]  /*2740*/  IADD3 R25, PT, PT, R19, 0xffffffe, RZ ;  /* 0x0ffffffe13197810 */ /* 0x002fce0007ffe0ff */
[----:B0-----:R-:W0:Y:S02]  /*2750*/  MUFU.RCP R21, R21 ;  /* 0x0000001500157308 */ /* 0x001e240000001000 */
[----:B0-----:R-:W-:Y:S02]  /*2760*/  VIADD R8, R21, 0xffffffe ;  /* 0x0ffffffe15087836 */ /* 0x001fe40000000000 */
[----:B------:R-:W-:-:S04]  /*2770*/  IMAD.IADD R21, R5, 0x1, R10 ;  /* 0x0000000105157824 */ /* 0x000fc800078e020a */
[----:B------:R0:W1:Y:S01]  /*2780*/  F2I.FTZ.U32.TRUNC.NTZ R9, R8 ;  /* 0x0000000800097305 */ /* 0x000062000021f000 */
[C---:B------:R-:W-:Y:S01]  /*2790*/  VIADD R19, R21.reuse, 0xffffffff ;  /* 0xffffffff15137836 */ /* 0x040fe20000000000 */
[----:B------:R-:W-:-:S04]  /*27a0*/  ISETP.GE.AND P1, PT, R21, RZ, PT ;  /* 0x000000ff1500720c */ /* 0x000fc80003f26270 */
[----:B------:R-:W-:Y:S01]  /*27b0*/  IABS R26, R19 ;  /* 0x00000013001a7213 */ /* 0x000fe20000000000 */
[----:B0-----:R-:W-:Y:S02]  /*27c0*/  IMAD.MOV.U32 R8, RZ, RZ, RZ ;  /* 0x000000ffff087224 */ /* 0x001fe400078e00ff */
[----:B-1----:R-:W-:-:S04]  /*27d0*/  IMAD.MOV R22, RZ, RZ, -R9 ;  /* 0x000000ffff167224 */ /* 0x002fc800078e0a09 */
[----:B------:R-:W-:Y:S01]  /*27e0*/  IMAD R23, R22, R11, RZ ;  /* 0x0000000b16177224 */ /* 0x000fe200078e02ff */
[----:B------:R-:W-:-:S03]  /*27f0*/  IABS R22, R5 ;  /* 0x0000000500167213 */ /* 0x000fc60000000000 */
[----:B------:R-:W-:Y:S02]  /*2800*/  IMAD.HI.U32 R23, R9, R23, R8 ;  /* 0x0000001709177227 */ /* 0x000fe400078e0008 */
[----:B------:R-:W0:Y:S04]  /*2810*/  F2I.FTZ.U32.TRUNC.NTZ R9, R25 ;  /* 0x0000001900097305 */ /* 0x000e28000021f000 */
[----:B------:R-:W-:-:S05]  /*2820*/  IMAD.HI.U32 R8, R23, R24, RZ ;  /* 0x0000001817087227 */ /* 0x000fca00078e00ff */
[----:B------:R-:W-:-:S05]  /*2830*/  IADD3 R8, PT, PT, -R8, RZ, RZ ;  /* 0x000000ff08087210 */ /* 0x000fca0007ffe1ff */
[----:B------:R-:W-:Y:S02]  /*2840*/  IMAD R20, R11, R8, R24 ;  /* 0x000000080b147224 */ /* 0x000fe400078e0218 */
[----:B------:R-:W-:Y:S02]  /*2850*/  IMAD.MOV.U32 R24, RZ, RZ, R26 ;  /* 0x000000ffff187224 */ /* 0x000fe400078e001a */
[----:B------:R-:W-:Y:S01]  /*2860*/  IMAD.HI.U32 R8, R23, R22, RZ ;  /* 0x0000001617087227 */ /* 0x000fe200078e00ff */
[----:B------:R-:W-:-:S03]  /*2870*/  ISETP.GT.U32.AND P5, PT, R11, R20, PT ;  /* 0x000000140b00720c */ /* 0x000fc60003fa4070 */
[----:B------:R-:W-:-:S04]  /*2880*/  IMAD.HI.U32 R23, R23, R24, RZ ;  /* 0x0000001817177227 */ /* 0x000fc800078e00ff */
[----:B------:R-:W-:Y:S01]  /*2890*/  IMAD.MOV R8, RZ, RZ, -R8 ;  /* 0x000000ffff087224 */ /* 0x000fe200078e0a08 */
[----:B------:R-:W-:Y:S01]  /*28a0*/  IADD3 R23, PT, PT, -R23, RZ, RZ ;  /* 0x000000ff17177210 */ /* 0x000fe20007ffe1ff */
[----:B0-----:R-:W-:Y:S02]  /*28b0*/  IMAD.MOV R25, RZ, RZ, -R9 ;  /* 0x000000ffff197224 */ /* 0x001fe400078e0a09 */
[----:B------:R-:W-:Y:S02]  /*28c0*/  IMAD R22, R11, R8, R22 ;  /* 0x000000080b167224 */ /* 0x000fe400078e0216 */
[----:B------:R-:W-:Y:S01]  /*28d0*/  IMAD R25, R25, R18, RZ ;  /* 0x0000001219197224 */ /* 0x000fe200078e02ff */
[----:B------:R-:W-:Y:S01]  /*28e0*/  @!P5 IADD3 R20, PT, PT, R20, -R11, RZ ;  /* 0x8000000b1414d210 */ /* 0x000fe20007ffe0ff */
[----:B------:R-:W-:Y:S01]  /*28f0*/  IMAD.MOV.U32 R8, RZ, RZ, RZ ;  /* 0x000000ffff087224 */ /* 0x000fe200078e00ff */
[----:B------:R-:W-:-:S03]  /*2900*/  ISETP.GT.U32.AND P6, PT, R11, R22, PT ;  /* 0x000000160b00720c */ /* 0x000fc60003fc4070 */
[----:B------:R-:W-:Y:S01]  /*2910*/  IMAD.HI.U32 R9, R9, R25, R8 ;  /* 0x0000001909097227 */ /* 0x000fe200078e0008 */
[----:B------:R-:W-:-:S03]  /*2920*/  IABS R25, R21 ;  /* 0x0000001500197213 */ /* 0x000fc60000000000 */
[----:B------:R-:W-:Y:S01]  /*2930*/  IMAD R8, R11, R23, R24 ;  /* 0x000000170b087224 */ /* 0x000fe200078e0218 */
[----:B------:R-:W-:-:S04]  /*2940*/  IADD3 R24, PT, PT, R5, UR10, -R10 ;  /* 0x0000000a05187c10 */ /* 0x000fc8000fffe80a */
[----:B------:R-:W-:Y:S01]  /*2950*/  IABS R23, R24 ;  /* 0x0000001800177213 */ /* 0x000fe20000000000 */
[----:B------:R-:W-:Y:S01]  /*2960*/  @!P6 IMAD.IADD R22, R22, 0x1, -R11 ;  /* 0x000000011616e824 */ /* 0x000fe200078e0a0b */
[C---:B------:R-:W-:Y:S02]  /*2970*/  ISETP.GT.U32.AND P3, PT, R11.reuse, R8, PT ;  /* 0x000000080b00720c */ /* 0x040fe40003f64070 */
[----:B------:R-:W-:Y:S01]  /*2980*/  ISETP.GT.U32.AND P6, PT, R11, R20, PT ;  /* 0x000000140b00720c */ /* 0x000fe20003fc4070 */
[----:B------:R-:W-:-:S04]  /*2990*/  IMAD.HI.U32 R21, R9, R23, RZ ;  /* 0x0000001709157227 */ /* 0x000fc800078e00ff */
[----:B------:R-:W-:-:S04]  /*29a0*/  IMAD.HI.U32 R9, R9, R25, RZ ;  /* 0x0000001909097227 */ /* 0x000fc800078e00ff */
[----:B------:R-:W-:Y:S02]  /*29b0*/  IMAD.MOV R21, RZ, RZ, -R21 ;  /* 0x000000ffff157224 */ /* 0x000fe400078e0a15 */
[----:B------:R-:W-:Y:S01]  /*29c0*/  IMAD.MOV R26, RZ, RZ, -R9 ;  /* 0x000000ffff1a7224 */ /* 0x000fe200078e0a09 */
[----:B------:R-:W-:Y:S01]  /*29d0*/  @!P3 IADD3 R8, PT, PT, R8, -R11, RZ ;  /* 0x8000000b0808b210 */ /* 0x000fe20007ffe0ff */
[C---:B------:R-:W-:Y:S02]  /*29e0*/  IMAD R9, R18.reuse, R21, R23 ;  /* 0x0000001512097224 */ /* 0x040fe400078e0217 */
[----:B------:R-:W-:Y:S01]  /*29f0*/  IMAD R21, R18, R26, R25 ;  /* 0x0000001a12157224 */ /* 0x000fe200078e0219 */
[----:B------:R-:W-:Y:S01]  /*2a00*/  ISETP.GT.U32.AND P5, PT, R11, R8, PT ;  /* 0x000000080b00720c */ /* 0x000fe20003fa4070 */
[----:B------:R-:W-:Y:S01]  /*2a10*/  @!P6 IMAD.IADD R20, R20, 0x1, -R11 ;  /* 0x000000011414e824 */ /* 0x000fe200078e0a0b */
[C---:B------:R-:W-:Y:S02]  /*2a20*/  ISETP.GT.U32.AND P4, PT, R18.reuse, R9, PT ;  /* 0x000000091200720c */ /* 0x040fe40003f84070 */
[----:B------:R-:W-:Y:S01]  /*2a30*/  ISETP.GT.U32.AND P2, PT, R18, R21, PT ;  /* 0x000000151200720c */ /* 0x000fe20003f44070 */
[----:B------:R-:W-:Y:S01]  /*2a40*/  @!P0 IMAD.MOV R20, RZ, RZ, -R20 ;  /* 0x000000ffff148224 */ /* 0x000fe200078e0a14 */
[----:B------:R-:W-:-:S07]  /*2a50*/  ISETP.GE.AND P6, PT, R24, RZ, PT ;  /* 0x000000ff1800720c */ /* 0x000fce0003fc6270 */
[----:B------:R-:W-:Y:S01]  /*2a60*/  @!P5 IMAD.IADD R8, R8, 0x1, -R11 ;  /* 0x000000010808d824 */ /* 0x000fe200078e0a0b */
[----:B------:R-:W-:Y:S01]  /*2a70*/  ISETP.NE.AND P5, PT, R10, RZ, PT ;  /* 0x000000ff0a00720c */ /* 0x000fe20003fa5270 */
[--C-:B------:R-:W-:Y:S01]  /*2a80*/  @!P4 IMAD.IADD R9, R9, 0x1, -R18.reuse ;  /* 0x000000010909c824 */ /* 0x100fe200078e0a12 */
[----:B------:R-:W-:Y:S01]  /*2a90*/  LOP3.LUT R10, RZ, R10, RZ, 0x33, !PT ;  /* 0x0000000aff0a7212 */ /* 0x000fe200078e33ff */
[----:B------:R-:W-:Y:S01]  /*2aa0*/  @!P2 IMAD.IADD R21, R21, 0x1, -R18 ;  /* 0x000000011515a824 */ /* 0x000fe200078e0a12 */
[----:B------:R-:W-:Y:S02]  /*2ab0*/  ISETP.GT.U32.AND P2, PT, R11, R22, PT ;  /* 0x000000160b00720c */ /* 0x000fe40003f44070 */
[C---:B------:R-:W-:Y:S02]  /*2ac0*/  ISETP.GT.U32.AND P3, PT, R18.reuse, R9, PT ;  /* 0x000000091200720c */ /* 0x040fe40003f64070 */
[----:B------:R-:W-:-:S09]  /*2ad0*/  ISETP.GT.U32.AND P4, PT, R18, R21, PT ;  /* 0x000000151200720c */ /* 0x000fd20003f84070 */
[----:B------:R-:W-:Y:S01]  /*2ae0*/  @!P2 IMAD.IADD R22, R22, 0x1, -R11 ;  /* 0x000000011616a824 */ /* 0x000fe200078e0a0b */
[----:B------:R-:W-:Y:S01]  /*2af0*/  ISETP.GE.AND P2, PT, R19, RZ, PT ;  /* 0x000000ff1300720c */ /* 0x000fe20003f46270 */
[----:B------:R-:W-:Y:S01]  /*2b00*/  @!P3 IMAD.IADD R9, R9, 0x1, -R18 ;  /* 0x000000010909b824 */ /* 0x000fe200078e0a12 */
[----:B------:R-:W-:Y:S02]  /*2b10*/  ISETP.GE.AND P3, PT, R5, RZ, PT ;  /* 0x000000ff0500720c */ /* 0x000fe40003f66270 */
[----:B------:R-:W-:Y:S01]  /*2b20*/  @!P4 IADD3 R21, PT, PT, R21, -R18, RZ ;  /* 0x800000121515c210 */ /* 0x000fe20007ffe0ff */
[----:B------:R-:W-:Y:S01]  /*2b30*/  @!P6 IMAD.MOV R9, RZ, RZ, -R9 ;  /* 0x000000ffff09e224 */ /* 0x000fe200078e0a09 */
[----:B------:R-:W-:Y:S02]  /*2b40*/  ISETP.NE.AND P4, PT, RZ, UR10, PT ;  /* 0x0000000aff007c0c */ /* 0x000fe4000bf85270 */
[----:B------:R-:W-:Y:S01]  /*2b50*/  SEL R11, R10, R20, !P5 ;  /* 0x000000140a0b7207 */ /* 0x000fe20006800000 */
[----:B------:R-:W-:Y:S01]  /*2b60*/  @!P1 IMAD.MOV R21, RZ, RZ, -R21 ;  /* 0x000000ffff159224 */ /* 0x000fe200078e0a15 */
[----:B------:R-:W-:-:S03]  /*2b70*/  SEL R9, R4, R9, !P4 ;  /* 0x0000000904097207 */ /* 0x000fc60006000000 */
[----:B------:R-:W-:Y:S02]  /*2b80*/  @!P2 IMAD.MOV R8, RZ, RZ, -R8 ;  /* 0x000000ffff08a224 */ /* 0x000fe400078e0a08 */
[----:B------:R-:W-:Y:S01]  /*2b90*/  @!P3 IADD3 R22, PT, PT, -R22, RZ, RZ ;  /* 0x000000ff1616b210 */ /* 0x000fe20007ffe1ff */
[C---:B------:R-:W-:Y:S02]  /*2ba0*/  IMAD R9, R0.reuse, UR10, R9 ;  /* 0x0000000a00097c24 */ /* 0x040fe4000f8e0209 */
[----:B------:R-:W-:Y:S01]  /*2bb0*/  IMAD R11, R0, UR10, R11 ;  /* 0x0000000a000b7c24 */ /* 0x000fe2000f8e020b */
[----:B------:R-:W-:-:S05]  /*2bc0*/  SEL R22, R10, R22, !P5 ;  /* 0x000000160a167207 */ /* 0x000fca0006800000 */
[----:B------:R-:W-:Y:S01]  /*2bd0*/  IMAD.IADD R22, R5, 0x1, -R22 ;  /* 0x0000000105167824 */ /* 0x000fe200078e0a16 */
[----:B------:R-:W-:Y:S02]  /*2be0*/  SEL R5, R4, R21, !P4 ;  /* 0x0000001504057207 */ /* 0x000fe40006000000 */
[----:B------:R-:W-:Y:S01]  /*2bf0*/  SEL R4, R10, R8, !P5 ;  /* 0x000000080a047207 */ /* 0x000fe20006800000 */
[C---:B------:R-:W-:Y:S01]  /*2c00*/  IMAD R19, R0.reuse, UR10, R22 ;  /* 0x0000000a00137c24 */ /* 0x040fe2000f8e0216 */
[C---:B------:R-:W-:Y:S01]  /*2c10*/  IADD3 R8, P0, PT, R9.reuse, UR12, RZ ;  /* 0x0000000c09087c10 */ /* 0x040fe2000ff1e0ff */
[----:B------:R-:W-:Y:S01]  /*2c20*/  IMAD R5, R0, UR10, R5 ;  /* 0x0000000a00057c24 */ /* 0x000fe2000f8e0205 */
[----:B------:R-:W-:Y:S01]  /*2c30*/  IADD3 R11, PT, PT, R22, R11, RZ ;  /* 0x0000000b160b7210 */ /* 0x000fe20007ffe0ff */
[----:B------:R-:W-:Y:S01]  /*2c40*/  IMAD.IADD R20, R4, 0x1, R19 ;  /* 0x0000000104147824 */ /* 0x000fe200078e0213 */
[----:B------:R-:W-:Y:S02]  /*2c50*/  LEA.HI.X.SX32 R9, R9, UR13, 0x1, P0 ;  /* 0x0000000d09097c11 */ /* 0x000fe400080f0eff */
[----:B------:R-:W-:-:S02]  /*2c60*/  IADD3 R10, P0, PT, R11, UR12, RZ ;  /* 0x0000000c0b0a7c10 */ /* 0x000fc4000ff1e0ff */
[----:B------:R-:W-:Y:S01]  /*2c70*/  IADD3 R18, P1, PT, R5, UR12, RZ ;  /* 0x0000000c05127c10 */ /* 0x000fe2000ff3e0ff */
[----:B------:R-:W2:Y:S01]  /*2c80*/  LDG.E.S8 R8, desc[UR14][R8.64] ;  /* 0x0000000e08087981 */ /* 0x000ea2000c1e1300 */
[----:B------:R-:W-:Y:S02]  /*2c90*/  LEA.HI.X.SX32 R11, R11, UR13, 0x1, P0 ;  /* 0x0000000d0b0b7c11 */ /* 0x000fe400080f0eff */
[C---:B------:R-:W-:Y:S02]  /*2ca0*/  IADD3 R4, P0, PT, R20.reuse, UR12, RZ ;  /* 0x0000000c14047c10 */ /* 0x040fe4000ff1e0ff */
[----:B------:R-:W-:Y:S02]  /*2cb0*/  LEA.HI.X.SX32 R19, R5, UR13, 0x1, P1 ;  /* 0x0000000d05137c11 */ /* 0x000fe400088f0eff */
[----:B------:R0:W2:Y:S01]  /*2cc0*/  LDG.E.S8 R11, desc[UR14][R10.64] ;  /* 0x0000000e0a0b7981 */ /* 0x0000a2000c1e1300 */
[----:B------:R-:W-:-:S03]  /*2cd0*/  LEA.HI.X.SX32 R5, R20, UR13, 0x1, P0 ;  /* 0x0000000d14057c11 */ /* 0x000fc600080f0eff */
[----:B------:R-:W3:Y:S04]  /*2ce0*/  LDG.E.S8 R19, desc[UR14][R18.64] ;  /* 0x0000000e12137981 */ /* 0x000ee8000c1e1300 */
[----:B------:R1:W4:Y:S01]  /*2cf0*/  LDG.E.S8 R4, desc[UR14][R4.64] ;  /* 0x0000000e04047981 */ /* 0x000322000c1e1300 */
[----:B-----5:R-:W-:Y:S02]  /*2d00*/  PRMT R6, R6, 0x8880, RZ ;  /* 0x0000888006067816 */ /* 0x020fe400000000ff */
[----:B------:R-:W-:-:S04]  /*2d10*/  LOP3.LUT R7, R7, 0x1, RZ, 0xc0, !PT ;  /* 0x0000000107077812 */ /* 0x000fc800078ec0ff */
[----:B------:R-:W-:-:S05]  /*2d20*/  IADD3 R7, PT, PT, R6, 0x2, R7 ;  /* 0x0000000206077810 */ /* 0x000fca0007ffe007 */
[----:B------:R-:W-:-:S05]  /*2d30*/  IMAD.HI.U32 R20, R7, -0x55555555, RZ ;  /* 0xaaaaaaab07147827 */ /* 0x000fca00078e00ff */
[----:B------:R-:W-:-:S05]  /*2d40*/  SHF.R.U32.HI R20, RZ, 0x1, R20 ;  /* 0x00000001ff147819 */ /* 0x000fca0000011614 */
[----:B------:R-:W-:-:S04]  /*2d50*/  IMAD R7, R20, -0x3, R7 ;  /* 0xfffffffd14077824 */ /* 0x000fc800078e0207 */
[----:B------:R-:W-:Y:S02]  /*2d60*/  VIADD R7, R7, 0xffffffff ;  /* 0xffffffff07077836 */ /* 0x000fe40000000000 */
[----:B0-----:R-:W-:-:S03]  /*2d70*/  IMAD.MOV.U32 R10, RZ, RZ, 0x5410 ;  /* 0x00005410ff0a7424 */ /* 0x001fc600078e00ff */
[----:B------:R-:W-:-:S04]  /*2d80*/  LOP3.LUT R9, R7, 0xffff, RZ, 0xc0, !PT ;  /* 0x0000ffff07097812 */ /* 0x000fc800078ec0ff */
[----:B-1----:R-:W-:-:S04]  /*2d90*/  PRMT R5, R9, 0x3340, R9 ;  /* 0x0000334009057816 */ /* 0x002fc80000000009 */
[----:B------:R-:W-:Y:S02]  /*2da0*/  PRMT R10, R5, R10, UR5 ;  /* 0x00000005050a7e16 */ /* 0x000fe4000800000a */
[----:B------:R-:W-:Y:S01]  /*2db0*/  PRMT R9, R9, 0x8880, RZ ;  /* 0x0000888009097816 */ /* 0x000fe200000000ff */
[----:B------:R-:W-:Y:S01]  /*2dc0*/  UPRMT UR6, UR7, 0x8880, URZ ;  /* 0x0000888007067896 */ /* 0x000fe200080000ff */
[----:B--2---:R-:W-:-:S05]  /*2dd0*/  PRMT R5, R11, 0x5410, R8 ;  /* 0x000054100b057816 */ /* 0x004fca0000000008 */
[----:B------:R-:W-:Y:S01]  /*2de0*/  IDP.2A.LO.S16.S8 R10, R5, R10, RZ ;  /* 0x0000000a050a7226 */ /* 0x000fe200000016ff */
[----:B---3--:R-:W-:Y:S02]  /*2df0*/  IADD3 R11, PT, PT, R19, R11, R8 ;  /* 0x0000000b130b7210 */ /* 0x008fe40007ffe008 */
[----:B------:R-:W-:Y:S01]  /*2e00*/  MOV R5, R9 ;  /* 0x0000000900057202 */ /* 0x000fe20000000f00 */
[----:B------:R-:W-:Y:S01]  /*2e10*/  IMAD.IADD R10, R3, 0x1, -R10 ;  /* 0x00000001030a7824 */ /* 0x000fe200078e0a0a */
[----:B----4-:R-:W-:Y:S01]  /*2e20*/  IADD3 R19, PT, PT, RZ, -R19, -R4 ;  /* 0x80000013ff137210 */ /* 0x010fe20007ffe804 */
[----:B------:R-:W-:-:S04]  /*2e30*/  IMAD.IADD R11, R4, 0x1, R11 ;  /* 0x00000001040b7824 */ /* 0x000fc800078e020b */
[----:B------:R-:W-:Y:S02]  /*2e40*/  IMAD R10, R5, R19, R10 ;  /* 0x00000013050a7224 */ /* 0x000fe400078e020a */
[C---:B------:R-:W-:Y:S02]  /*2e50*/  IMAD.IADD R9, R6.reuse, 0x1, R5 ;  /* 0x0000000106097824 */ /* 0x040fe400078e0205 */
[C---:B------:R-:W-:Y:S01]  /*2e60*/  IMAD R10, R6.reuse, R11, R10 ;  /* 0x0000000b060a7224 */ /* 0x040fe200078e020a */
[----:B------:R-:W-:-:S04]  /*2e70*/  IADD3 R5, PT, PT, -R6, R5, RZ ;  /* 0x0000000506057210 */ /* 0x000fc80007ffe1ff */
[----:B------:R-:W-:Y:S01]  /*2e80*/  LEA.HI R4, R10, R10, RZ, 0x1 ;  /* 0x0000000a0a047211 */ /* 0x000fe200078f08ff */
[----:B------:R-:W-:-:S03]  /*2e90*/  IMAD R9, R9, R5, R2 ;  /* 0x0000000509097224 */ /* 0x000fc600078e0202 */
[----:B------:R-:W-:Y:S02]  /*2ea0*/  SHF.R.S32.HI R4, RZ, 0x1, R4 ;  /* 0x00000001ff047819 */ /* 0x000fe40000011404 */
[----:B------:R-:W-:Y:S02]  /*2eb0*/  I2FP.F32.S32 R5, R9 ;  /* 0x0000000900057245 */ /* 0x000fe40000201400 */
[----:B------:R-:W-:-:S05]  /*2ec0*/  I2FP.F32.S32 R4, R4 ;  /* 0x0000000400047245 */ /* 0x000fca0000201400 */
[----:B------:R-:W-:-:S04]  /*2ed0*/  FFMA R5, R5, UR8, R4 ;  /* 0x0000000805057c23 */ /* 0x000fc80008000004 */
[C---:B------:R-:W-:Y:S01]  /*2ee0*/  FADD R4, R5.reuse, 9.9999997473787516356e-06 ;  /* 0x3727c5ac05047421 */ /* 0x040fe20000000000 */
[----:B------:R-:W-:-:S04]  /*2ef0*/  FADD R6, R5, -9.9999997473787516356e-06 ;  /* 0xb727c5ac05067421 */ /* 0x000fc80000000000 */
[----:B------:R-:W-:Y:S02]  /*2f00*/  FSETP.GEU.AND P0, PT, R4, UR9, PT ;  /* 0x0000000904007c0b */ /* 0x000fe4000bf0e000 */
[----:B------:R-:W-:Y:S02]  /*2f10*/  FSETP.GT.AND P1, PT, R6, UR9, PT ;  /* 0x0000000906007c0b */ /* 0x000fe4000bf24000 */
[----:B------:R-:W-:Y:S02]  /*2f20*/  ISETP.EQ.AND P0, PT, RZ, UR6, !P0 ;  /* 0x00000006ff007c0c */ /* 0x000fe4000c702270 */
[----:B------:R-:W-:-:S04]  /*2f30*/  ISETP.EQ.OR P1, PT, RZ, UR6, !P1 ;  /* 0x00000006ff007c0c */ /* 0x000fc8000cf22670 */
[----:B------:R-:W-:-:S13]  /*2f40*/  PLOP3.LUT P0, PT, P0, P1, PT, 0x8, 0x80 ;  /* 0x000000000080781c */ /* 0x000fda0000702170 */
[----:B------:R0:W-:Y:S04]  /*2f50*/  @!P0 STG.E desc[UR14][R14.64], R5 ;  /* 0x000000050e008986 */ /* 0x0001e8000c10190e */
[----:B------:R0:W-:Y:S01]  /*2f60*/  @!P0 STG.E.U8 desc[UR14][R16.64], R7 ;  /* 0x0000000710008986 */ /* 0x0001e2000c10110e */
[----:B------:R-:W-:Y:S02]  /*2f70*/  @!P0 IMAD.MOV.U32 R2, RZ, RZ, R9 ;  /* 0x000000ffff028224 */ /* 0x000fe400078e0009 */
[----:B------:R-:W-:Y:S01]  /*2f80*/  @!P0 IMAD.MOV.U32 R3, RZ, RZ, R10 ;  /* 0x000000ffff038224 */ /* 0x000fe200078e000a */
[----:B------:R-:W-:Y:S06]  /*2f90*/  BRA.U UP0, `(.L_x_37) ;  /* 0xffffffe500d47547 */ /* 0x000fec000b83ffff */
[----:B------:R-:W-:Y:S05]  /*2fa0*/  EXIT ;  /* 0x000000000000794d */ /* 0x000fea0003800000 */
.L_x_38:
        /* <DEDUP_REMOVED lines=13> */
.L_x_59:


//--------------------- .text._Z12deviceEnergyPcPfiif --------------------------
	.section	.text._Z12deviceEnergyPcPfiif,"ax",@progbits
	.align	128
        .global         _Z12deviceEnergyPcPfiif
        .type           _Z12deviceEnergyPcPfiif,@function
        .size           _Z12deviceEnergyPcPfiif,(.L_x_60 - _Z12deviceEnergyPcPfiif)
        .other          _Z12deviceEnergyPcPfiif,@"STO_CUDA_ENTRY STV_DEFAULT"
_Z12deviceEnergyPcPfiif:
.text._Z12deviceEnergyPcPfiif:
[----:B------:R-:W0:Y:S01]  /*0000*/  LDC R1, c[0x0][0x37c] ;  /* 0x0000df00ff017b82 */ /* 0x000e220000000800 */
[----:B------:R-:W1:Y:S01]  /*0010*/  S2R R12, SR_TID.X ;  /* 0x00000000000c7919 */ /* 0x000e620000002100 */
[----:B------:R-:W2:Y:S06]  /*0020*/  LDCU UR7, c[0x0][0x394] ;  /* 0x00007280ff0777ac */ /* 0x000eac0008000800 */
[----:B------:R-:W1:Y:S01]  /*0030*/  S2UR UR4, SR_CTAID.X ;  /* 0x00000000000479c3 */ /* 0x000e620000002500 */
[----:B------:R-:W-:Y:S02]  /*0040*/  IMAD.MOV.U32 R14, RZ, RZ, RZ ;  /* 0x000000ffff0e7224 */ /* 0x000fe400078e00ff */
[----:B------:R-:W-:Y:S01]  /*0050*/  IMAD.MOV.U32 R5, RZ, RZ, RZ ;  /* 0x000000ffff057224 */ /* 0x000fe200078e00ff */
[----:B------:R-:W3:Y:S04]  /*0060*/  LDCU.64 UR14, c[0x0][0x358] ;  /* 0x00006b00ff0e77ac */ /* 0x000ee80008000a00 */
[----:B------:R-:W1:Y:S01]  /*0070*/  LDC R3, c[0x0][0x360] ;  /* 0x0000d800ff037b82 */ /* 0x000e620000000800 */
[----:B--2---:R-:W-:Y:S01]  /*0080*/  UISETP.GE.AND UP0, UPT, UR7, 0x1, UPT ;  /* 0x000000010700788c */ /* 0x004fe2000bf06270 */
[----:B-1----:R-:W-:-:S08]  /*0090*/  IMAD R12, R3, UR4, R12 ;  /* 0x00000004030c7c24 */ /* 0x002fd0000f8e020c */
[----:B0--3--:R-:W-:Y:S05]  /*00a0*/  BRA.U !UP0, `(.L_x_39) ;  /* 0x0000001508687547 */ /* 0x009fea000b800000 */
[----:B------:R-:W0:Y:S01]  /*00b0*/  LDCU UR8, c[0x0][0x390] ;  /* 0x00007200ff0877ac */ /* 0x000e220008000800 */
[----:B------:R-:W-:Y:S01]  /*00c0*/  CS2R R14, SRZ ;  /* 0x00000000000e7805 */ /* 0x000fe2000001ff00 */
[----:B------:R-:W-:Y:S01]  /*00d0*/  UISETP.NE.AND UP0, UPT, UR7, 0x1, UPT ;  /* 0x000000010700788c */ /* 0x000fe2000bf05270 */
[----:B------:R-:W-:Y:S01]  /*00e0*/  UMOV UR4, URZ ;  /* 0x000000ff00047c82 */ /* 0x000fe20008000000 */
[----:B0-----:R-:W-:-:S07]  /*00f0*/  UIADD3 UR6, UPT, UPT, UR7, -UR8, URZ ;  /* 0x8000000807067290 */ /* 0x001fce000fffe0ff */
[----:B------:R-:W-:Y:S05]  /*0100*/  BRA.U !UP0, `(.L_x_40) ;  /* 0x0000000d08547547 */ /* 0x000fea000b800000 */
[----:B------:R-:W-:Y:S02]  /*0110*/  IABS R10, UR7 ;  /* 0x00000007000a7c13 */ /* 0x000fe40008000000 */
[----:B------:R-:W-:Y:S02]  /*0120*/  CS2R R14, SRZ ;  /* 0x00000000000e7805 */ /* 0x000fe4000001ff00 */
[----:B------:R-:W-:Y:S01]  /*0130*/  PRMT R13, R13, 0x3340, R13 ;  /* 0x000033400d0d7816 */ /* 0x000fe2000000000d */
[----:B------:R-:W0:Y:S01]  /*0140*/  LDCU UR9, c[0x0][0x394] ;  /* 0x00007280ff0977ac */ /* 0x000e220008000800 */
        /* <DEDUP_REMOVED lines=11> */
[----:B0-23--:R-:W-:-:S07]  /*0200*/  IMAD.HI.U32 R0, R3, R5, R2 ;  /* 0x0000000503007227 */ /* 0x00dfce00078e0002 */
.L_x_41:
[----:B------:R-:W-:Y:S01]  /*0210*/  IABS R6, UR8 ;  /* 0x0000000800067c13 */ /* 0x000fe20008000000 */
[----:B------:R-:W-:Y:S01]  /*0220*/  UMOV UR7, UR9 ;  /* 0x0000000900077c82 */ /* 0x000fe20008000000 */
[----:B------:R-:W-:Y:S01]  /*0230*/  UIADD3 UR13, UPT, UPT, UR6, UR5, URZ ;  /* 0x00000005060d7290 */ /* 0x000fe2000fffe0ff */
[----:B------:R-:W-:Y:S01]  /*0240*/  IABS R2, UR7 ;  /* 0x0000000700027c13 */ /* 0x000fe20008000000 */
[----:B------:R-:W0:Y:S01]  /*0250*/  I2F.RP R3, R6 ;  /* 0x0000000600037306 */ /* 0x000e220000209400 */
[----:B------:R-:W-:Y:S02]  /*0260*/  UIADD3 UR19, UPT, UPT, UR5, UR8, URZ ;  /* 0x0000000805137290 */ /* 0x000fe4000fffe0ff */
[----:B------:R-:W-:Y:S01]  /*0270*/  ISETP.LE.AND P2, PT, RZ, UR5, PT ;  /* 0x00000005ff007c0c */ /* 0x000fe2000bf43270 */
[----:B------:R-:W-:Y:S02]  /*0280*/  UIADD3 UR11, UPT, UPT, UR13, 0x1, URZ ;  /* 0x000000010d0b7890 */ /* 0x000fe4000fffe0ff */
[----:B------:R-:W-:Y:S01]  /*0290*/  IABS R17, UR13 ;  /* 0x0000000d00117c13 */ /* 0x000fe20008000000 */
[----:B------:R-:W-:Y:S01]  /*02a0*/  UIADD3 UR12, UPT, UPT, UR19, 0x1, URZ ;  /* 0x00000001130c7890 */ /* 0x000fe2000fffe0ff */
[----:B------:R-:W-:Y:S01]  /*02b0*/  IMAD.U32 R27, RZ, RZ, UR7 ;  /* 0x00000007ff1b7e24 */ /* 0x000fe2000f8e00ff */
[----:B------:R-:W-:Y:S01]  /*02c0*/  UIADD3 UR18, UPT, UPT, UR5, 0x1, URZ ;  /* 0x0000000105127890 */ /* 0x000fe2000fffe0ff */
[----:B------:R-:W1:Y:S01]  /*02d0*/  I2F.RP R7, R2 ;  /* 0x0000000200077306 */ /* 0x000e620000209400 */
[----:B------:R-:W-:Y:S01]  /*02e0*/  IMAD.HI.U32 R0, R0, R17, RZ ;  /* 0x0000001100007227 */ /* 0x000fe200078e00ff */
[----:B------:R-:W-:Y:S01]  /*02f0*/  IABS R29, UR19 ;  /* 0x00000013001d7c13 */ /* 0x000fe20008000000 */
[----:B------:R-:W-:Y:S01]  /*0300*/  UIADD3 UR10, UPT, UPT, UR19, -0x1, URZ ;  /* 0xffffffff130a7890 */ /* 0x000fe2000fffe0ff */
[----:B------:R-:W-:Y:S01]  /*0310*/  IABS R21, UR12 ;  /* 0x0000000c00157c13 */ /* 0x000fe20008000000 */
[----:B------:R-:W-:Y:S01]  /*0320*/  IMAD.MOV R0, RZ, RZ, -R0 ;  /* 0x000000ffff007224 */ /* 0x000fe200078e0a00 */
[----:B------:R-:W-:-:S02]  /*0330*/  IABS R25, UR18 ;  /* 0x0000001200197c13 */ /* 0x000fc40008000000 */
[----:B0-----:R-:W0:Y:S01]  /*0340*/  MUFU.RCP R3, R3 ;  /* 0x0000000300037308 */ /* 0x001e220000001000 */
[----:B------:R-:W-:Y:S01]  /*0350*/  IMAD R17, R2, R0, R17 ;  /* 0x0000000002117224 */ /* 0x000fe200078e0211 */
[----:B------:R-:W-:-:S04]  /*0360*/  IABS R19, UR10 ;  /* 0x0000000a00137c13 */ /* 0x000fc80008000000 */
[----:B------:R-:W-:Y:S02]  /*0370*/  ISETP.GT.U32.AND P0, PT, R10, R17, PT ;  /* 0x000000110a00720c */ /* 0x000fe40003f04070 */
[----:B-1----:R-:W1:Y:S01]  /*0380*/  MUFU.RCP R7, R7 ;  /* 0x0000000700077308 */ /* 0x002e620000001000 */
[----:B0-----:R-:W-:Y:S01]  /*0390*/  VIADD R8, R3, 0xffffffe ;  /* 0x0ffffffe03087836 */ /* 0x001fe20000000000 */
[----:B------:R-:W-:-:S09]  /*03a0*/  IABS R3, UR5 ;  /* 0x0000000500037c13 */ /* 0x000fd20008000000 */
[----:B------:R-:W-:Y:S01]  /*03b0*/  @!P0 IMAD.IADD R17, R17, 0x1, -R2 ;  /* 0x0000000111118824 */ /* 0x000fe200078e0a02 */
[----:B------:R0:W2:Y:S04]  /*03c0*/  F2I.FTZ.U32.TRUNC.NTZ R9, R8 ;  /* 0x0000000800097305 */ /* 0x0000a8000021f000 */
[----:B------:R-:W-:Y:S01]  /*03d0*/  ISETP.GT.U32.AND P6, PT, R10, R17, PT ;  /* 0x000000110a00720c */ /* 0x000fe20003fc4070 */
[----:B-1----:R-:W-:-:S04]  /*03e0*/  VIADD R4, R7, 0xffffffe ;  /* 0x0ffffffe07047836 */ /* 0x002fc80000000000 */
[----:B------:R1:W3:Y:S01]  /*03f0*/  F2I.FTZ.U32.TRUNC.NTZ R5, R4 ;  /* 0x0000000400057305 */ /* 0x0002e2000021f000 */
[----:B0-----:R-:W-:Y:S02]  /*0400*/  HFMA2 R8, -RZ, RZ, 0, 0 ;  /* 0x00000000ff087431 */ /* 0x001fe400000001ff */
[--C-:B--2---:R-:W-:Y:S02]  /*0410*/  IMAD.MOV R11, RZ, RZ, -R9.reuse ;  /* 0x000000ffff0b7224 */ /* 0x104fe400078e0a09 */
[----:B-1----:R-:W-:Y:S02]  /*0420*/  IMAD.MOV.U32 R4, RZ, RZ, RZ ;  /* 0x000000ffff047224 */ /* 0x002fe400078e00ff */
[----:B------:R-:W-:Y:S02]  /*0430*/  IMAD R11, R11, R6, RZ ;  /* 0x000000060b0b7224 */ /* 0x000fe400078e02ff */
[----:B------:R-:W-:Y:S02]  /*0440*/  @!P6 IMAD.IADD R17, R17, 0x1, -R2 ;  /* 0x000000011111e824 */ /* 0x000fe400078e0a02 */
[----:B------:R-:W-:Y:S01]  /*0450*/  IMAD.HI.U32 R11, R9, R11, R8 ;  /* 0x0000000b090b7227 */ /* 0x000fe200078e0008 */
[----:B------:R-:W-:-:S03]  /*0460*/  IABS R8, UR11 ;  /* 0x0000000b00087c13 */ /* 0x000fc60008000000 */
[----:B---3--:R-:W-:Y:S02]  /*0470*/  IMAD.MOV R9, RZ, RZ, -R5 ;  /* 0x000000ffff097224 */ /* 0x008fe400078e0a05 */
[----:B------:R-:W-:-:S04]  /*0480*/  IMAD.HI.U32 R0, R11, R3, RZ ;  /* 0x000000030b007227 */ /* 0x000fc800078e00ff */
[----:B------:R-:W-:Y:S02]  /*0490*/  IMAD R9, R9, R2, RZ ;  /* 0x0000000209097224 */ /* 0x000fe400078e02ff */
[----:B------:R-:W-:Y:S02]  /*04a0*/  IMAD.MOV R7, RZ, RZ, -R0 ;  /* 0x000000ffff077224 */ /* 0x000fe400078e0a00 */
[----:B------:R-:W-:-:S04]  /*04b0*/  IMAD.HI.U32 R0, R5, R9, R4 ;  /* 0x0000000905007227 */ /* 0x000fc800078e0004 */
[----:B------:R-:W-:Y:S02]  /*04c0*/  IMAD R5, R6, R7, R3 ;  /* 0x0000000706057224 */ /* 0x000fe400078e0203 */
[----:B------:R-:W-:Y:S02]  /*04d0*/  IMAD.MOV.U32 R9, RZ, RZ, R8 ;  /* 0x000000ffff097224 */ /* 0x000fe400078e0008 */
[----:B------:R-:W-:Y:S01]  /*04e0*/  IMAD.HI.U32 R7, R0, R21, RZ ;  /* 0x0000001500077227 */ /* 0x000fe200078e00ff */
[----:B------:R-:W-:-:S03]  /*04f0*/  ISETP.GT.U32.AND P0, PT, R6, R5, PT ;  /* 0x000000050600720c */ /* 0x000fc60003f04070 */
[----:B------:R-:W-:-:S04]  /*0500*/  IMAD.HI.U32 R4, R0, R9, RZ ;  /* 0x0000000900047227 */ /* 0x000fc800078e00ff */
[----:B------:R-:W-:-:S04]  /*0510*/  IMAD.HI.U32 R3, R11, R25, RZ ;  /* 0x000000190b037227 */ /* 0x000fc800078e00ff */
[----:B------:R-:W-:Y:S01]  /*0520*/  IMAD.MOV R10, RZ, RZ, -R7 ;  /* 0x000000ffff0a7224 */ /* 0x000fe200078e0a07 */
[----:B------:R-:W-:Y:S01]  /*0530*/  IADD3 R7, PT, PT, -R3, RZ, RZ ;  /* 0x000000ff03077210 */ /* 0x000fe20007ffe1ff */
[----:B------:R-:W-:Y:S01]  /*0540*/  @!P0 IMAD.IADD R5, R5, 0x1, -R6 ;  /* 0x0000000105058824 */ /* 0x000fe200078e0a06 */
[----:B------:R-:W-:Y:S01]  /*0550*/  ISETP.NE.AND P0, PT, RZ, UR8, PT ;  /* 0x00000008ff007c0c */ /* 0x000fe2000bf05270 */
[----:B------:R-:W-:Y:S02]  /*0560*/  IMAD.MOV R8, RZ, RZ, -R4 ;  /* 0x000000ffff087224 */ /* 0x000fe400078e0a04 */
[----:B------:R-:W-:Y:S01]  /*0570*/  IMAD R21, R2, R10, R21 ;  /* 0x0000000a02157224 */ /* 0x000fe200078e0215 */
[----:B------:R-:W-:Y:S01]  /*0580*/  ISETP.GT.U32.AND P1, PT, R6, R5, PT ;  /* 0x000000050600720c */ /* 0x000fe20003f24070 */
[----:B------:R-:W-:Y:S02]  /*0590*/  IMAD R3, R2, R8, R9 ;  /* 0x0000000802037224 */ /* 0x000fe400078e0209 */
[----:B------:R-:W-:-:S02]  /*05a0*/  IMAD.MOV.U32 R10, RZ, RZ, R2 ;  /* 0x000000ffff0a7224 */ /* 0x000fc400078e0002 */
[----:B------:R-:W-:-:S03]  /*05b0*/  IMAD.HI.U32 R4, R0, R29, RZ ;  /* 0x0000001d00047227 */ /* 0x000fc600078e00ff */
[C---:B------:R-:W-:Y:S01]  /*05c0*/  ISETP.GT.U32.AND P4, PT, R10.reuse, R3, PT ;  /* 0x000000030a00720c */ /* 0x040fe20003f84070 */
[----:B------:R-:W-:Y:S01]  /*05d0*/  IMAD.MOV R4, RZ, RZ, -R4 ;  /* 0x000000ffff047224 */ /* 0x000fe200078e0a04 */
[----:B------:R-:W-:Y:S01]  /*05e0*/  ISETP.GT.U32.AND P5, PT, R10, R21, PT ;  /* 0x000000150a00720c */ /* 0x000fe20003fa4070 */
[----:B------:R-:W-:Y:S01]  /*05f0*/  IMAD R25, R6, R7, R25 ;  /* 0x0000000706197224 */ /* 0x000fe200078e0219 */
[----:B------:R-:W-:Y:S01]  /*0600*/  LOP3.LUT R7, RZ, UR8, RZ, 0x33, !PT ;  /* 0x00000008ff077c12 */ /* 0x000fe2000f8e33ff */
[----:B------:R-:W-:Y:S02]  /*0610*/  @!P1 IMAD.IADD R5, R5, 0x1, -R6 ;  /* 0x0000000105059824 */ /* 0x000fe400078e0a06 */
[----:B------:R-:W-:Y:S02]  /*0620*/  IMAD R23, R2, R4, R29 ;  /* 0x0000000402177224 */ /* 0x000fe400078e021d */
[----:B------:R-:W-:Y:S02]  /*0630*/  IMAD.MOV.U32 R4, RZ, RZ, R5 ;  /* 0x000000ffff047224 */ /* 0x000fe400078e0005 */
[----:B------:R-:W-:Y:S01]  /*0640*/  IMAD.HI.U32 R9, R11, R29, RZ ;  /* 0x0000001d0b097227 */ /* 0x000fe200078e00ff */
[----:B------:R-:W-:-:S03]  /*0650*/  ISETP.GT.U32.AND P3, PT, R10, R23, PT ;  /* 0x000000170a00720c */ /* 0x000fc60003f64070 */
[----:B------:R-:W-:Y:S02]  /*0660*/  @!P2 IMAD.MOV R4, RZ, RZ, -R4 ;  /* 0x000000ffff04a224 */ /* 0x000fe400078e0a04 */
[----:B------:R-:W-:Y:S01]  /*0670*/  @!P4 IMAD.IADD R3, R3, 0x1, -R2 ;  /* 0x000000010303c824 */ /* 0x000fe200078e0a02 */
[----:B------:R-:W-:Y:S01]  /*0680*/  ISETP.LE.AND P4, PT, RZ, UR13, PT ;  /* 0x0000000dff007c0c */ /* 0x000fe2000bf83270 */
[----:B------:R-:W-:Y:S01]  /*0690*/  IMAD.MOV R16, RZ, RZ, -R9 ;  /* 0x000000ffff107224 */ /* 0x000fe200078e0a09 */
[----:B------:R-:W-:Y:S01]  /*06a0*/  SEL R9, R7, R4, !P0 ;  /* 0x0000000407097207 */ /* 0x000fe20004000000 */
[----:B------:R-:W-:Y:S01]  /*06b0*/  IMAD.HI.U32 R8, R11, R19, RZ ;  /* 0x000000130b087227 */ /* 0x000fe200078e00ff */
[----:B------:R-:W-:Y:S02]  /*06c0*/  ISETP.GT.U32.AND P2, PT, R10, R3, PT ;  /* 0x000000030a00720c */ /* 0x000fe40003f44070 */
[----:B------:R-:W-:Y:S01]  /*06d0*/  IADD3 R9, PT, PT, -R9, UR5, RZ ;  /* 0x0000000509097c10 */ /* 0x000fe2000fffe1ff */
[----:B------:R-:W-:Y:S01]  /*06e0*/  IMAD R5, R12, R27, UR5 ;  /* 0x000000050c057e24 */ /* 0x000fe2000f8e021b */
[----:B------:R-:W-:Y:S01]  /*06f0*/  UIADD3 UR5, UPT, UPT, UR5, 0x2, URZ ;  /* 0x0000000205057890 */ /* 0x000fe2000fffe0ff */
[----:B------:R-:W-:Y:S01]  /*0700*/  IMAD.MOV R8, RZ, RZ, -R8 ;  /* 0x000000ffff087224 */ /* 0x000fe200078e0a08 */
[----:B------:R-:W-:Y:S01]  /*0710*/  @!P3 IADD3 R23, PT, PT, R23, -R2, RZ ;  /* 0x800000021717b210 */ /* 0x000fe20007ffe0ff */
[--C-:B------:R-:W-:Y:S01]  /*0720*/  @!P5 IMAD.IADD R21, R21, 0x1, -R2.reuse ;  /* 0x000000011515d824 */ /* 0x100fe200078e0a02 */
[C---:B------:R-:W-:Y:S01]  /*0730*/  ISETP.GT.U32.AND P5, PT, R6.reuse, R25, PT ;  /* 0x000000190600720c */ /* 0x040fe20003fa4070 */
[C---:B------:R-:W-:Y:S01]  /*0740*/  IMAD R19, R6.reuse, R8, R19 ;  /* 0x0000000806137224 */ /* 0x040fe200078e0213 */
[----:B------:R-:W-:Y:S01]  /*0750*/  IABS R27, UR5 ;  /* 0x00000005001b7c13 */ /* 0x000fe20008000000 */
[----:B------:R-:W-:Y:S01]  /*0760*/  IMAD R29, R6, R16, R29 ;  /* 0x00000010061d7224 */ /* 0x000fe200078e021d */
[----:B------:R-:W-:Y:S01]  /*0770*/  ISETP.GT.U32.AND P1, PT, R10, R23, PT ;  /* 0x000000170a00720c */ /* 0x000fe20003f24070 */
[----:B------:R-:W-:Y:S01]  /*0780*/  @!P2 IMAD.IADD R3, R3, 0x1, -R2 ;  /* 0x000000010303a824 */ /* 0x000fe200078e0a02 */
[C---:B------:R-:W-:Y:S01]  /*0790*/  ISETP.GT.U32.AND P6, PT, R6.reuse, R19, PT ;  /* 0x000000130600720c */ /* 0x040fe20003fc4070 */
[----:B------:R-:W-:Y:S01]  /*07a0*/  IMAD.HI.U32 R11, R11, R27, RZ ;  /* 0x0000001b0b0b7227 */ /* 0x000fe200078e00ff */
[----:B------:R-:W-:-:S02]  /*07b0*/  ISETP.GT.U32.AND P2, PT, R6, R29, PT ;  /* 0x0000001d0600720c */ /* 0x000fc40003f44070 */
[----:B------:R-:W-:Y:S01]  /*07c0*/  ISETP.GT.U32.AND P3, PT, R10, R21, PT ;  /* 0x000000150a00720c */ /* 0x000fe20003f64070 */
[----:B------:R-:W-:Y:S01]  /*07d0*/  IMAD.MOV R11, RZ, RZ, -R11 ;  /* 0x000000ffff0b7224 */ /* 0x000fe200078e0a0b */
[----:B------:R-:W-:Y:S01]  /*07e0*/  LOP3.LUT R8, RZ, UR7, RZ, 0x33, !PT ;  /* 0x00000007ff087c12 */ /* 0x000fe2000f8e33ff */
[----:B------:R-:W-:Y:S01]  /*07f0*/  @!P5 IMAD.IADD R25, R25, 0x1, -R6 ;  /* 0x000000011919d824 */ /* 0x000fe200078e0a06 */
[----:B------:R-:W-:Y:S01]  /*0800*/  @!P4 IADD3 R17, PT, PT, -R17, RZ, RZ ;  /* 0x000000ff1111c210 */ /* 0x000fe20007ffe1ff */
[C---:B------:R-:W-:Y:S01]  /*0810*/  IMAD R27, R6.reuse, R11, R27 ;  /* 0x0000000b061b7224 */ /* 0x040fe200078e021b */
[----:B------:R-:W-:Y:S01]  /*0820*/  ISETP.LE.AND P4, PT, RZ, UR11, PT ;  /* 0x0000000bff007c0c */ /* 0x000fe2000bf83270 */
[----:B------:R-:W-:Y:S01]  /*0830*/  @!P1 IMAD.IADD R23, R23, 0x1, -R2 ;  /* 0x0000000117179824 */ /* 0x000fe200078e0a02 */
[----:B------:R-:W-:Y:S01]  /*0840*/  ISETP.NE.AND P1, PT, RZ, UR7, PT ;  /* 0x00000007ff007c0c */ /* 0x000fe2000bf25270 */
[--C-:B------:R-:W-:Y:S01]  /*0850*/  @!P6 IMAD.IADD R19, R19, 0x1, -R6.reuse ;  /* 0x000000011313e824 */ /* 0x100fe200078e0a06 */
[C---:B------:R-:W-:Y:S01]  /*0860*/  ISETP.GT.U32.AND P6, PT, R6.reuse, R25, PT ;  /* 0x000000190600720c */ /* 0x040fe20003fc4070 */
[----:B------:R-:W-:Y:S01]  /*0870*/  @!P2 IMAD.IADD R29, R29, 0x1, -R6 ;  /* 0x000000011d1da824 */ /* 0x000fe200078e0a06 */
[----:B------:R-:W-:Y:S01]  /*0880*/  ISETP.GT.U32.AND P2, PT, R6, R27, PT ;  /* 0x0000001b0600720c */ /* 0x000fe20003f44070 */
[----:B------:R-:W-:Y:S01]  /*0890*/  @!P3 IMAD.IADD R21, R21, 0x1, -R2 ;  /* 0x000000011515b824 */ /* 0x000fe200078e0a02 */
[----:B------:R-:W-:-:S02]  /*08a0*/  SEL R17, R8, R17, !P1 ;  /* 0x0000001108117207 */ /* 0x000fc40004800000 */
[----:B------:R-:W-:Y:S02]  /*08b0*/  ISETP.GT.U32.AND P5, PT, R6, R19, PT ;  /* 0x000000130600720c */ /* 0x000fe40003fa4070 */
[----:B------:R-:W-:Y:S01]  /*08c0*/  IADD3 R4, P3, PT, R5, UR16, RZ ;  /* 0x0000001005047c10 */ /* 0x000fe2000ff7e0ff */
[----:B------:R-:W-:-:S03]  /*08d0*/  IMAD R17, R12, UR7, R17 ;  /* 0x000000070c117c24 */ /* 0x000fc6000f8e0211 */
[----:B------:R-:W-:Y:S01]  /*08e0*/  LEA.HI.X.SX32 R5, R5, UR17, 0x1, P3 ;  /* 0x0000001105057c11 */ /* 0x000fe200098f0eff */
[--C-:B------:R-:W-:Y:S01]  /*08f0*/  @!P6 IMAD.IADD R25, R25, 0x1, -R6.reuse ;  /* 0x000000011919e824 */ /* 0x100fe200078e0a06 */
[----:B------:R-:W-:Y:S01]  /*0900*/  ISETP.GT.U32.AND P3, PT, R6, R29, PT ;  /* 0x0000001d0600720c */ /* 0x000fe20003f64070 */
[--C-:B------:R-:W-:Y:S01]  /*0910*/  @!P2 IMAD.IADD R27, R27, 0x1, -R6.reuse ;  /* 0x000000011b1ba824 */ /* 0x100fe200078e0a06 */
[----:B------:R-:W-:Y:S01]  /*0920*/  IADD3 R2, P6, PT, R17, UR16, RZ ;  /* 0x0000001011027c10 */ /* 0x000fe2000ffde0ff */
[----:B------:R-:W-:Y:S01]  /*0930*/  IMAD.MOV.U32 R18, RZ, RZ, R3 ;  /* 0x000000ffff127224 */ /* 0x000fe200078e0003 */
[----:B------:R-:W-:Y:S01]  /*0940*/  ISETP.LE.AND P2, PT, RZ, UR10, PT ;  /* 0x0000000aff007c0c */ /* 0x000fe2000bf43270 */
[----:B------:R-:W-:Y:S01]  /*0950*/  @!P5 IMAD.IADD R19, R19, 0x1, -R6 ;  /* 0x000000011313d824 */ /* 0x000fe200078e0a06 */
[----:B------:R-:W-:Y:S01]  /*0960*/  LEA.HI.X.SX32 R3, R17, UR17, 0x1, P6 ;  /* 0x0000001111037c11 */ /* 0x000fe2000b0f0eff */
[----:B------:R-:W2:Y:S01]  /*0970*/  LDG.E.S8 R11, desc[UR14][R4.64] ;  /* 0x0000000e040b7981 */ /* 0x000ea2000c1e1300 */
[----:B------:R-:W-:-:S03]  /*0980*/  ISETP.LE.AND P6, PT, RZ, UR18, PT ;  /* 0x00000012ff007c0c */ /* 0x000fc6000bfc3270 */
[----:B------:R0:W3:Y:S01]  /*0990*/  LDG.E.S8 R16, desc[UR14][R4.64+0x1] ;  /* 0x0000010e04107981 */ /* 0x0000e2000c1e1300 */
[----:B------:R-:W-:Y:S01]  /*09a0*/  ISETP.LE.AND P5, PT, RZ, UR19, PT ;  /* 0x00000013ff007c0c */ /* 0x000fe2000bfa3270 */
[----:B------:R-:W-:Y:S01]  /*09b0*/  @!P3 IMAD.IADD R29, R29, 0x1, -R6 ;  /* 0x000000011d1db824 */ /* 0x000fe200078e0a06 */
[----:B------:R-:W-:Y:S01]  /*09c0*/  ISETP.GT.U32.AND P3, PT, R6, R27, PT ;  /* 0x0000001b0600720c */ /* 0x000fe20003f64070 */
[----:B------:R-:W-:Y:S01]  /*09d0*/  @!P4 IMAD.MOV R18, RZ, RZ, -R18 ;  /* 0x000000ffff12c224 */ /* 0x000fe200078e0a12 */
[----:B------:R-:W-:Y:S01]  /*09e0*/  ISETP.LE.AND P4, PT, RZ, UR12, PT ;  /* 0x0000000cff007c0c */ /* 0x000fe2000bf83270 */
[----:B------:R1:W4:Y:S01]  /*09f0*/  LDG.E.U8 R17, desc[UR14][R2.64] ;  /* 0x0000000e02117981 */ /* 0x000322000c1e1100 */
[----:B0-----:R-:W-:-:S03]  /*0a00*/  MOV R4, R19 ;  /* 0x0000001300047202 */ /* 0x001fc60000000f00 */
[----:B------:R-:W-:Y:S01]  /*0a10*/  @!P6 IMAD.MOV R25, RZ, RZ, -R25 ;  /* 0x000000ffff19e224 */ /* 0x000fe200078e0a19 */
[----:B------:R-:W-:-:S03]  /*0a20*/  SEL R19, R8, R18, !P1 ;  /* 0x0000001208137207 */ /* 0x000fc60004800000 */
[----:B------:R-:W-:Y:S02]  /*0a30*/  @!P5 IMAD.MOV R23, RZ, RZ, -R23 ;  /* 0x000000ffff17d224 */ /* 0x000fe400078e0a17 */
[----:B------:R-:W-:Y:S01]  /*0a40*/  @!P2 IMAD.MOV R4, RZ, RZ, -R4 ;  /* 0x000000ffff04a224 */ /* 0x000fe200078e0a04 */
[----:B------:R-:W-:Y:S01]  /*0a50*/  ISETP.LE.AND P2, PT, RZ, UR5, PT ;  /* 0x00000005ff007c0c */ /* 0x000fe2000bf43270 */
[----:B------:R-:W-:Y:S01]  /*0a60*/  @!P3 IMAD.IADD R27, R27, 0x1, -R6 ;  /* 0x000000011b1bb824 */ /* 0x000fe200078e0a06 */
[C---:B------:R-:W-:Y:S01]  /*0a70*/  SEL R5, R7.reuse, R25, !P0 ;  /* 0x0000001907057207 */ /* 0x040fe20004000000 */
[----:B------:R-:W-:Y:S01]  /*0a80*/  @!P4 IMAD.MOV R21, RZ, RZ, -R21 ;  /* 0x000000ffff15c224 */ /* 0x000fe200078e0a15 */
[----:B------:R-:W-:Y:S01]  /*0a90*/  SEL R6, R7, R4, !P0 ;  /* 0x0000000407067207 */ /* 0x000fe20004000000 */
[----:B------:R-:W-:Y:S01]  /*0aa0*/  @!P5 IMAD.MOV R29, RZ, RZ, -R29 ;  /* 0x000000ffff1dd224 */ /* 0x000fe200078e0a1d */
[----:B------:R-:W-:Y:S01]  /*0ab0*/  SEL R23, R8, R23, !P1 ;  /* 0x0000001708177207 */ /* 0x000fe20004800000 */
[C---:B------:R-:W-:Y:S01]  /*0ac0*/  IMAD R4, R12.reuse, UR7, R5 ;  /* 0x000000070c047c24 */ /* 0x040fe2000f8e0205 */
[----:B------:R-:W-:Y:S01]  /*0ad0*/  IADD3 R5, PT, PT, -R5, UR18, RZ ;  /* 0x0000001205057c10 */ /* 0x000fe2000fffe1ff */
[----:B-1----:R-:W-:Y:S01]  /*0ae0*/  IMAD R2, R12, UR7, R19 ;  /* 0x000000070c027c24 */ /* 0x002fe2000f8e0213 */
[----:B------:R-:W-:Y:S01]  /*0af0*/  SEL R3, R8, R21, !P1 ;  /* 0x0000001508037207 */ /* 0x000fe20004800000 */
[----:B------:R-:W-:Y:S01]  /*0b00*/  IMAD.IADD R4, R9, 0x1, R4 ;  /* 0x0000000109047824 */ /* 0x000fe200078e0204 */
[----:B------:R-:W-:Y:S01]  /*0b10*/  SEL R22, R7, R29, !P0 ;  /* 0x0000001d07167207 */ /* 0x000fe20004000000 */
[----:B------:R-:W-:-:S02]  /*0b20*/  @!P2 IMAD.MOV R27, RZ, RZ, -R27 ;  /* 0x000000ffff1ba224 */ /* 0x000fc400078e0a1b */
[C---:B------:R-:W-:Y:S02]  /*0b30*/  IMAD R9, R12.reuse, UR7, R9 ;  /* 0x000000070c097c24 */ /* 0x040fe4000f8e0209 */
[C---:B------:R-:W-:Y:S01]  /*0b40*/  IMAD R21, R12.reuse, UR7, R5 ;  /* 0x000000070c157c24 */ /* 0x040fe2000f8e0205 */
[----:B------:R-:W-:Y:S01]  /*0b50*/  SEL R27, R7, R27, !P0 ;  /* 0x0000001b071b7207 */ /* 0x000fe20004000000 */
[----:B------:R-:W-:Y:S01]  /*0b60*/  IMAD R8, R12, UR7, R23 ;  /* 0x000000070c087c24 */ /* 0x000fe2000f8e0217 */
[----:B------:R-:W-:Y:S01]  /*0b70*/  IADD3 R20, P0, PT, R2, UR16, RZ ;  /* 0x0000001002147c10 */ /* 0x000fe2000ff1e0ff */
[----:B------:R-:W-:Y:S01]  /*0b80*/  IMAD.IADD R22, R22, 0x1, R21 ;  /* 0x0000000116167824 */ /* 0x000fe200078e0215 */
[----:B------:R-:W-:Y:S01]  /*0b90*/  IADD3 R7, PT, PT, R6, R9, RZ ;  /* 0x0000000906077210 */ /* 0x000fe20007ffe0ff */
[----:B------:R-:W-:Y:S01]  /*0ba0*/  IMAD R6, R12, UR7, R27 ;  /* 0x000000070c067c24 */ /* 0x000fe2000f8e021b */
[----:B------:R-:W-:Y:S02]  /*0bb0*/  LEA.HI.X.SX32 R21, R2, UR17, 0x1, P0 ;  /* 0x0000001102157c11 */ /* 0x000fe400080f0eff */
[----:B------:R-:W-:Y:S01]  /*0bc0*/  IADD3 R18, P1, PT, R8, UR16, RZ ;  /* 0x0000001008127c10 */ /* 0x000fe2000ff3e0ff */
[----:B------:R-:W-:Y:S01]  /*0bd0*/  IMAD.IADD R5, R5, 0x1, R6 ;  /* 0x0000000105057824 */ /* 0x000fe200078e0206 */
[----:B------:R-:W-:Y:S01]  /*0be0*/  IADD3 R2, P0, PT, R4, UR16, RZ ;  /* 0x0000001004027c10 */ /* 0x000fe2000ff1e0ff */
[----:B------:R-:W-:Y:S01]  /*0bf0*/  IMAD R24, R12, UR7, R3 ;  /* 0x000000070c187c24 */ /* 0x000fe2000f8e0203 */
[----:B------:R-:W-:Y:S01]  /*0c00*/  LEA.HI.X.SX32 R19, R8, UR17, 0x1, P1 ;  /* 0x0000001108137c11 */ /* 0x000fe200088f0eff */
[----:B------:R-:W5:Y:S01]  /*0c10*/  LDG.E.U8 R20, desc[UR14][R20.64] ;  /* 0x0000000e14147981 */ /* 0x000f62000c1e1100 */
[----:B------:R-:W-:-:S02]  /*0c20*/  LEA.HI.X.SX32 R3, R4, UR17, 0x1, P0 ;  /* 0x0000001104037c11 */ /* 0x000fc400080f0eff */
[----:B------:R-:W-:Y:S01]  /*0c30*/  IADD3 R4, P1, PT, R5, UR16, RZ ;  /* 0x0000001005047c10 */ /* 0x000fe2000ff3e0ff */
[----:B------:R0:W5:Y:S01]  /*0c40*/  LDG.E.S8 R23, desc[UR14][R18.64] ;  /* 0x0000000e12177981 */ /* 0x000162000c1e1300 */
[----:B------:R-:W-:Y:S02]  /*0c50*/  IADD3 R8, P0, PT, R7, UR16, RZ ;  /* 0x0000001007087c10 */ /* 0x000fe4000ff1e0ff */
[----:B------:R-:W-:Y:S01]  /*0c60*/  LEA.HI.X.SX32 R5, R5, UR17, 0x1, P1 ;  /* 0x0000001105057c11 */ /* 0x000fe200088f0eff */
[----:B------:R1:W4:Y:S01]  /*0c70*/  LDG.E.U8 R2, desc[UR14][R2.64] ;  /* 0x0000000e02027981 */ /* 0x000322000c1e1100 */
[----:B------:R-:W-:Y:S02]  /*0c80*/  IADD3 R6, P2, PT, R24, UR16, RZ ;  /* 0x0000001018067c10 */ /* 0x000fe4000ff5e0ff */
[----:B------:R-:W-:Y:S02]  /*0c90*/  LEA.HI.X.SX32 R9, R7, UR17, 0x1, P0 ;  /* 0x0000001107097c11 */ /* 0x000fe400080f0eff */
[----:B0-----:R-:W-:Y:S01]  /*0ca0*/  IADD3 R18, P1, PT, R22, UR16, RZ ;  /* 0x0000001016127c10 */ /* 0x001fe2000ff3e0ff */
[----:B------:R0:W5:Y:S01]  /*0cb0*/  LDG.E.U8 R5, desc[UR14][R4.64] ;  /* 0x0000000e04057981 */ /* 0x000162000c1e1100 */
[----:B------:R-:W-:-:S02]  /*0cc0*/  LEA.HI.X.SX32 R7, R24, UR17, 0x1, P2 ;  /* 0x0000001118077c11 */ /* 0x000fc400090f0eff */
[----:B------:R-:W-:Y:S01]  /*0cd0*/  LEA.HI.X.SX32 R19, R22, UR17, 0x1, P1 ;  /* 0x0000001116137c11 */ /* 0x000fe200088f0eff */
[----:B------:R-:W5:Y:S04]  /*0ce0*/  LDG.E.S8 R8, desc[UR14][R8.64] ;  /* 0x0000000e08087981 */ /* 0x000f68000c1e1300 */
[----:B------:R-:W5:Y:S04]  /*0cf0*/  LDG.E.S8 R6, desc[UR14][R6.64] ;  /* 0x0000000e06067981 */ /* 0x000f68000c1e1300 */
[----:B------:R-:W5:Y:S01]  /*0d00*/  LDG.E.S8 R19, desc[UR14][R18.64] ;  /* 0x0000000e12137981 */ /* 0x000f62000c1e1300 */
[----:B------:R-:W-:Y:S01]  /*0d10*/  UISETP.NE.AND UP0, UPT, UR5, UR4, UPT ;  /* 0x000000040500728c */ /* 0x000fe2000bf05270 */
[----:B--2---:R-:W-:-:S04]  /*0d20*/  LOP3.LUT R22, R11, 0xffff, RZ, 0xc0, !PT ;  /* 0x0000ffff0b167812 */ /* 0x004fc800078ec0ff */
[----:B------:R-:W-:-:S04]  /*0d30*/  PRMT R24, R22, 0x3340, R1 ;  /* 0x0000334016187816 */ /* 0x000fc80000000001 */
[----:B-1----:R-:W-:Y:S02]  /*0d40*/  PRMT R3, R24, 0x5410, R13 ;  /* 0x0000541018037816 */ /* 0x002fe4000000000d */
[----:B---3--:R-:W-:Y:S02]  /*0d50*/  LOP3.LUT R24, R16, 0xffff, RZ, 0xc0, !PT ;  /* 0x0000ffff10187812 */ /* 0x008fe400078ec0ff */
[----:B------:R-:W-:-:S04]  /*0d60*/  PRMT R21, R22, 0x7604, R3 ;  /* 0x0000760416157816 */ /* 0x000fc80000000003 */
[----:B------:R-:W-:-:S04]  /*0d70*/  PRMT R21, R24, 0x7054, R21 ;  /* 0x0000705418157816 */ /* 0x000fc80000000015 */
[C---:B0-----:R-:W-:Y:S02]  /*0d80*/  PRMT R4, R24.reuse, 0x654, R21 ;  /* 0x0000065418047816 */ /* 0x041fe40000000015 */
[----:B------:R-:W-:Y:S02]  /*0d90*/  PRMT R3, R24, 0x7604, R3 ;  /* 0x0000760418037816 */ /* 0x000fe40000000003 */
[----:B----4-:R-:W-:Y:S02]  /*0da0*/  PRMT R17, R2, 0x3340, R17 ;  /* 0x0000334002117816 */ /* 0x010fe40000000011 */
[----:B-----5:R-:W-:Y:S01]  /*0db0*/  PRMT R20, R5, 0x3340, R20 ;  /* 0x0000334005147816 */ /* 0x020fe20000000014 */
[----:B------:R-:W-:-:S03]  /*0dc0*/  IMAD.IADD R2, R23, 0x1, R8 ;  /* 0x0000000117027824 */ /* 0x000fc600078e0208 */
[----:B------:R-:W-:Y:S01]  /*0dd0*/  PRMT R17, R17, 0x5410, R20 ;  /* 0x0000541011117816 */ /* 0x000fe20000000014 */
[----:B------:R-:W-:Y:S01]  /*0de0*/  IMAD R2, R11, R2, RZ ;  /* 0x000000020b027224 */ /* 0x000fe200078e02ff */
[----:B------:R-:W-:-:S03]  /*0df0*/  IADD3 R6, PT, PT, RZ, -R6, -R19 ;  /* 0x80000006ff067210 */ /* 0x000fc60007ffe813 */
[----:B------:R-:W-:Y:S01]  /*0e00*/  IDP.4A.S8.S8 R4, R17, R4, R2 ;  /* 0x0000000411047226 */ /* 0x000fe20000000602 */
[----:B------:R-:W-:Y:S01]  /*0e10*/  PRMT R11, R11, 0x5410, R16 ;  /* 0x000054100b0b7816 */ /* 0x000fe20000000010 */
[----:B------:R-:W-:-:S04]  /*0e20*/  IMAD R15, R16, R6, R15 ;  /* 0x00000006100f7224 */ /* 0x000fc800078e020f */
[----:B------:R-:W-:Y:S02]  /*0e30*/  IDP.2A.LO.S16.S8 R14, R11, R3, R14 ;  /* 0x000000030b0e7226 */ /* 0x000fe4000000160e */
[----:B------:R-:W-:Y:S01]  /*0e40*/  IMAD.IADD R15, R15, 0x1, -R4 ;  /* 0x000000010f0f7824 */ /* 0x000fe200078e0a04 */
[----:B------:R-:W-:Y:S06]  /*0e50*/  BRA.U UP0, `(.L_x_41) ;  /* 0xfffffff100ec7547 */ /* 0x000fec000b83ffff */
.L_x_40:
        /* <DEDUP_REMOVED lines=19> */
[----:B0-----:R-:W-:Y:S02]  /*0f90*/  IMAD.MOV.U32 R8, RZ, RZ, RZ ;  /* 0x000000ffff087224 */ /* 0x001fe400078e00ff */
[----:B---3--:R-:W-:Y:S02]  /*0fa0*/  IMAD.MOV R5, RZ, RZ, -R9 ;  /* 0x000000ffff057224 */ /* 0x008fe400078e0a09 */
[----:B--2---:R-:W-:Y:S02]  /*0fb0*/  IMAD.MOV.U32 R6, RZ, RZ, RZ ;  /* 0x000000ffff067224 */ /* 0x004fe400078e00ff */
[----:B------:R-:W-:Y:S01]  /*0fc0*/  IMAD R5, R5, R2, RZ ;  /* 0x0000000205057224 */ /* 0x000fe200078e02ff */
[----:B----4-:R-:W-:-:S03]  /*0fd0*/  IADD3 R3, PT, PT, RZ, -R7, RZ ;  /* 0x80000007ff037210 */ /* 0x010fc60007ffe0ff */
[----:B------:R-:W-:-:S04]  /*0fe0*/  IMAD.HI.U32 R8, R9, R5, R8 ;  /* 0x0000000509087227 */ /* 0x000fc800078e0008 */
[----:B------:R-:W-:Y:S02]  /*0ff0*/  IMAD R3, R3, R4, RZ ;  /* 0x0000000403037224 */ /* 0x000fe400078e02ff */
[----:B------:R-:W-:Y:S02]  /*1000*/  IMAD.U32 R5, RZ, RZ, UR6 ;  /* 0x00000006ff057e24 */ /* 0x000fe4000f8e00ff */
[----:B------:R-:W-:-:S03]  /*1010*/  IMAD.HI.U32 R10, R7, R3, R6 ;  /* 0x00000003070a7227 */ /* 0x000fc600078e0006 */
[----:B------:R-:W-:Y:S01]  /*1020*/  IABS R5, R5 ;  /* 0x0000000500057213 */ /* 0x000fe20000000000 */
[----:B------:R-:W-:Y:S02]  /*1030*/  IMAD.U32 R3, RZ, RZ, UR5 ;  /* 0x00000005ff037e24 */ /* 0x000fe4000f8e00ff */
[----:B------:R-:W-:Y:S02]  /*1040*/  IMAD.U32 R6, RZ, RZ, UR10 ;  /* 0x0000000aff067e24 */ /* 0x000fe4000f8e00ff */
[----:B------:R-:W-:Y:S01]  /*1050*/  IMAD.U32 R7, RZ, RZ, UR9 ;  /* 0x00000009ff077e24 */ /* 0x000fe2000f8e00ff */
[----:B------:R-:W-:Y:S01]  /*1060*/  IABS R17, R3 ;  /* 0x0000000300117213 */ /* 0x000fe20000000000 */
[----:B------:R-:W-:Y:S01]  /*1070*/  IMAD.HI.U32 R3, R8, R5, RZ ;  /* 0x0000000508037227 */ /* 0x000fe200078e00ff */
[----:B------:R-:W-:Y:S02]  /*1080*/  IABS R13, R6 ;  /* 0x00000006000d7213 */ /* 0x000fe40000000000 */
[----:B------:R-:W-:Y:S01]  /*1090*/  IABS R19, R7 ;  /* 0x0000000700137213 */ /* 0x000fe20000000000 */
[----:B------:R-:W-:-:S02]  /*10a0*/  IMAD.MOV R9, RZ, RZ, -R3 ;  /* 0x000000ffff097224 */ /* 0x000fc400078e0a03 */
[----:B------:R-:W-:-:S04]  /*10b0*/  IMAD.HI.U32 R6, R10, R11, RZ ;  /* 0x0000000b0a067227 */ /* 0x000fc800078e00ff */
[----:B------:R-:W-:Y:S01]  /*10c0*/  IMAD.HI.U32 R3, R10, R17, RZ ;  /* 0x000000110a037227 */ /* 0x000fe200078e00ff */
[----:B------:R-:W-:-:S03]  /*10d0*/  IADD3 R6, PT, PT, -R6, RZ, RZ ;  /* 0x000000ff06067210 */ /* 0x000fc60007ffe1ff */
[----:B------:R-:W-:Y:S02]  /*10e0*/  IMAD.MOV R3, RZ, RZ, -R3 ;  /* 0x000000ffff037224 */ /* 0x000fe400078e0a03 */
[----:B------:R-:W-:Y:S02]  /*10f0*/  IMAD R5, R2, R9, R5 ;  /* 0x0000000902057224 */ /* 0x000fe400078e0205 */
[C---:B------:R-:W-:Y:S02]  /*1100*/  IMAD R9, R4.reuse, R3, R17 ;  /* 0x0000000304097224 */ /* 0x040fe400078e0211 */
[----:B------:R-:W-:Y:S01]  /*1110*/  IMAD R11, R4, R6, R11 ;  /* 0x00000006040b7224 */ /* 0x000fe200078e020b */
[----:B------:R-:W-:Y:S01]  /*1120*/  ISETP.GT.U32.AND P1, PT, R2, R5, PT ;  /* 0x000000050200720c */ /* 0x000fe20003f24070 */
[----:B------:R-:W-:Y:S01]  /*1130*/  IMAD.HI.U32 R7, R10, R19, RZ ;  /* 0x000000130a077227 */ /* 0x000fe200078e00ff */
[C---:B------:R-:W-:Y:S02]  /*1140*/  ISETP.GT.U32.AND P2, PT, R4.reuse, R9, PT ;  /* 0x000000090400720c */ /* 0x040fe40003f44070 */
[----:B------:R-:W-:Y:S01]  /*1150*/  ISETP.GT.U32.AND P3, PT, R4, R11, PT ;  /* 0x0000000b0400720c */ /* 0x000fe20003f64070 */
[----:B------:R-:W-:-:S04]  /*1160*/  IMAD.HI.U32 R8, R8, R13, RZ ;  /* 0x0000000d08087227 */ /* 0x000fc800078e00ff */
[----:B------:R-:W-:Y:S02]  /*1170*/  IMAD.MOV R7, RZ, RZ, -R7 ;  /* 0x000000ffff077224 */ /* 0x000fe400078e0a07 */
[----:B------:R-:W-:Y:S02]  /*1180*/  IMAD.MOV R8, RZ, RZ, -R8 ;  /* 0x000000ffff087224 */ /* 0x000fe400078e0a08 */
[----:B------:R-:W-:Y:S02]  /*1190*/  IMAD R17, R4, R7, R19 ;  /* 0x0000000704117224 */ /* 0x000fe400078e0213 */
[----:B------:R-:W-:Y:S01]  /*11a0*/  IMAD.U32 R3, RZ, RZ, UR7 ;  /* 0x00000007ff037e24 */ /* 0x000fe2000f8e00ff */
[----:B------:R-:W-:Y:S01]  /*11b0*/  @!P2 IADD3 R9, PT, PT, R9, -R4, RZ ;  /* 0x800000040909a210 */ /* 0x000fe20007ffe0ff */
[----:B------:R-:W-:Y:S01]  /*11c0*/  IMAD R13, R2, R8, R13 ;  /* 0x00000008020d7224 */ /* 0x000fe200078e020d */
[----:B------:R-:W-:Y:S01]  /*11d0*/  ISETP.GT.U32.AND P5, PT, R4, R17, PT ;  /* 0x000000110400720c */ /* 0x000fe20003fa4070 */
[----:B------:R-:W-:Y:S01]  /*11e0*/  IMAD R3, R12, R3, UR4 ;  /* 0x000000040c037e24 */ /* 0x000fe2000f8e0203 */
[----:B------:R-:W-:Y:S01]  /*11f0*/  ISETP.GT.U32.AND P2, PT, R4, R9, PT ;  /* 0x000000090400720c */ /* 0x000fe20003f44070 */
[----:B------:R-:W-:Y:S01]  /*1200*/  @!P3 IMAD.IADD R11, R11, 0x1, -R4 ;  /* 0x000000010b0bb824 */ /* 0x000fe200078e0a04 */
[----:B------:R-:W-:Y:S01]  /*1210*/  ISETP.GT.U32.AND P4, PT, R2, R13, PT ;  /* 0x0000000d0200720c */ /* 0x000fe20003f84070 */
[----:B------:R-:W-:Y:S01]  /*1220*/  @!P1 IMAD.IADD R5, R5, 0x1, -R2 ;  /* 0x0000000105059824 */ /* 0x000fe200078e0a02 */
[----:B-1----:R-:W-:-:S02]  /*1230*/  IADD3 R6, P0, PT, R3, UR12, RZ ;  /* 0x0000000c03067c10 */ /* 0x002fc4000ff1e0ff */
[----:B------:R-:W-:Y:S02]  /*1240*/  ISETP.GT.U32.AND P3, PT, R4, R11, PT ;  /* 0x0000000b0400720c */ /* 0x000fe40003f64070 */
[----:B------:R-:W-:Y:S02]  /*1250*/  ISETP.GT.U32.AND P1, PT, R2, R5, PT ;  /* 0x000000050200720c */ /* 0x000fe40003f24070 */
[----:B------:R-:W-:Y:S01]  /*1260*/  LEA.HI.X.SX32 R7, R3, UR13, 0x1, P0 ;  /* 0x0000000d03077c11 */ /* 0x000fe200080f0eff */
[--C-:B------:R-:W-:Y:S01]  /*1270*/  @!P5 IMAD.IADD R17, R17, 0x1, -R4.reuse ;  /* 0x000000011111d824 */ /* 0x100fe200078e0a04 */
[----:B------:R-:W-:Y:S01]  /*1280*/  ISETP.LE.AND P0, PT, RZ, UR4, PT ;  /* 0x00000004ff007c0c */ /* 0x000fe2000bf03270 */
[----:B------:R-:W-:Y:S02]  /*1290*/  @!P2 IMAD.IADD R9, R9, 0x1, -R4 ;  /* 0x000000010909a824 */ /* 0x000fe400078e0a04 */
[----:B------:R-:W-:Y:S01]  /*12a0*/  @!P4 IMAD.IADD R13, R13, 0x1, -R2 ;  /* 0x000000010d0dc824 */ /* 0x000fe200078e0a02 */
[----:B------:R-:W-:Y:S01]  /*12b0*/  ISETP.GT.U32.AND P5, PT, R4, R17, PT ;  /* 0x000000110400720c */ /* 0x000fe20003fa4070 */
[----:B------:R0:W2:Y:S01]  /*12c0*/  LDG.E.S8 R3, desc[UR14][R6.64] ;  /* 0x0000000e06037981 */ /* 0x0000a2000c1e1300 */
[----:B------:R-:W-:Y:S01]  /*12d0*/  ISETP.LE.AND P2, PT, RZ, UR5, PT ;  /* 0x00000005ff007c0c */ /* 0x000fe2000bf43270 */
[----:B------:R-:W-:Y:S01]  /*12e0*/  @!P3 IMAD.IADD R11, R11, 0x1, -R4 ;  /* 0x000000010b0bb824 */ /* 0x000fe200078e0a04 */
[----:B------:R-:W-:Y:S01]  /*12f0*/  ISETP.GT.U32.AND P4, PT, R2, R13, PT ;  /* 0x0000000d0200720c */ /* 0x000fe20003f84070 */
[----:B------:R-:W-:Y:S01]  /*1300*/  @!P1 IMAD.IADD R5, R5, 0x1, -R2 ;  /* 0x0000000105059824 */ /* 0x000fe200078e0a02 */
[----:B------:R-:W-:-:S02]  /*1310*/  ISETP.LE.AND P1, PT, RZ, UR6, PT ;  /* 0x00000006ff007c0c */ /* 0x000fc4000bf23270 */
[----:B------:R-:W-:Y:S01]  /*1320*/  ISETP.LE.AND P3, PT, RZ, UR10, PT ;  /* 0x0000000aff007c0c */ /* 0x000fe2000bf63270 */
[----:B------:R-:W-:Y:S01]  /*1330*/  @!P0 IMAD.MOV R11, RZ, RZ, -R11 ;  /* 0x000000ffff0b8224 */ /* 0x000fe200078e0a0b */
[----:B------:R-:W-:Y:S02]  /*1340*/  ISETP.LE.AND P0, PT, RZ, UR9, PT ;  /* 0x00000009ff007c0c */ /* 0x000fe4000bf03270 */
[----:B------:R-:W-:Y:S01]  /*1350*/  LOP3.LUT R8, RZ, UR8, RZ, 0x33, !PT ;  /* 0x00000008ff087c12 */ /* 0x000fe2000f8e33ff */
[----:B------:R-:W-:Y:S01]  /*1360*/  @!P5 IMAD.IADD R17, R17, 0x1, -R4 ;  /* 0x000000011111d824 */ /* 0x000fe200078e0a04 */
[----:B------:R-:W-:Y:S02]  /*1370*/  ISETP.NE.AND P5, PT, RZ, UR8, PT ;  /* 0x00000008ff007c0c */ /* 0x000fe4000bfa5270 */
[----:B------:R-:W-:Y:S01]  /*1380*/  @!P2 IADD3 R9, PT, PT, -R9, RZ, RZ ;  /* 0x000000ff0909a210 */ /* 0x000fe20007ffe1ff */
[----:B------:R-:W-:Y:S01]  /*1390*/  @!P4 IMAD.IADD R13, R13, 0x1, -R2 ;  /* 0x000000010d0dc824 */ /* 0x000fe200078e0a02 */
[C---:B------:R-:W-:Y:S01]  /*13a0*/  SEL R11, R8.reuse, R11, !P5 ;  /* 0x0000000b080b7207 */ /* 0x040fe20006800000 */
[----:B------:R-:W-:Y:S01]  /*13b0*/  @!P1 IMAD.MOV R5, RZ, RZ, -R5 ;  /* 0x000000ffff059224 */ /* 0x000fe200078e0a05 */
[----:B------:R-:W-:-:S02]  /*13c0*/  SEL R9, R8, R9, !P5 ;  /* 0x0000000908097207 */ /* 0x000fc40006800000 */
[----:B------:R-:W-:Y:S02]  /*13d0*/  ISETP.NE.AND P4, PT, RZ, UR7, PT ;  /* 0x00000007ff007c0c */ /* 0x000fe4000bf85270 */
[----:B0-----:R-:W-:Y:S01]  /*13e0*/  LOP3.LUT R6, RZ, UR7, RZ, 0x33, !PT ;  /* 0x00000007ff067c12 */ /* 0x001fe2000f8e33ff */
[----:B------:R-:W-:Y:S01]  /*13f0*/  @!P3 IMAD.MOV R13, RZ, RZ, -R13 ;  /* 0x000000ffff0db224 */ /* 0x000fe200078e0a0d */
[----:B------:R-:W-:Y:S01]  /*1400*/  IADD3 R11, PT, PT, -R11, UR4, RZ ;  /* 0x000000040b0b7c10 */ /* 0x000fe2000fffe1ff */
[----:B------:R-:W-:Y:S01]  /*1410*/  @!P0 IMAD.MOV R17, RZ, RZ, -R17 ;  /* 0x000000ffff118224 */ /* 0x000fe200078e0a11 */
[----:B------:R-:W-:Y:S01]  /*1420*/  SEL R5, R6, R5, !P4 ;  /* 0x0000000506057207 */ /* 0x000fe20006000000 */
[----:B------:R-:W-:Y:S01]  /*1430*/  IMAD R4, R12, UR7, R9 ;  /* 0x000000070c047c24 */ /* 0x000fe2000f8e0209 */
[----:B------:R-:W-:Y:S01]  /*1440*/  SEL R9, R6, R13, !P4 ;  /* 0x0000000d06097207 */ /* 0x000fe20006000000 */
[----:B------:R-:W-:Y:S01]  /*1450*/  IMAD R6, R12, UR7, R11 ;  /* 0x000000070c067c24 */ /* 0x000fe2000f8e020b */
[----:B------:R-:W-:Y:S01]  /*1460*/  SEL R17, R8, R17, !P5 ;  /* 0x0000001108117207 */ /* 0x000fe20006800000 */
[----:B------:R-:W-:-:S02]  /*1470*/  IMAD.IADD R7, R11, 0x1, R4 ;  /* 0x000000010b077824 */ /* 0x000fc400078e0204 */
[----:B------:R-:W-:Y:S02]  /*1480*/  IMAD R2, R12, UR7, R5 ;  /* 0x000000070c027c24 */ /* 0x000fe4000f8e0205 */
[----:B------:R-:W-:Y:S01]  /*1490*/  IMAD.IADD R17, R17, 0x1, R6 ;  /* 0x0000000111117824 */ /* 0x000fe200078e0206 */
        /* <DEDUP_REMOVED lines=23> */
.L_x_42:
[----:B------:R-:W-:Y:S02]  /*1610*/  LEA.HI R15, R15, R15, RZ, 0x1 ;  /* 0x0000000f0f0f7211 */ /* 0x000fe400078f08ff */
[----:B------:R-:W-:Y:S02]  /*1620*/  I2FP.F32.U32 R14, R14 ;  /* 0x0000000e000e7245 */ /* 0x000fe40000201000 */
[----:B------:R-:W-:-:S04]  /*1630*/  SHF.R.S32.HI R15, RZ, 0x1, R15 ;  /* 0x00000001ff0f7819 */ /* 0x000fc8000001140f */
[----:B------:R-:W-:-:S07]  /*1640*/  I2FP.F32.S32 R5, R15 ;  /* 0x0000000f00057245 */ /* 0x000fce0000201400 */
.L_x_39:
[----:B------:R-:W0:Y:S01]  /*1650*/  LDC.64 R2, c[0x0][0x388] ;  /* 0x0000e200ff027b82 */ /* 0x000e220000000a00 */
[----:B------:R-:W1:Y:S02]  /*1660*/  LDCU UR4, c[0x0][0x398] ;  /* 0x00007300ff0477ac */ /* 0x000e640008000800 */
[----:B-1----:R-:W-:Y:S01]  /*1670*/  FFMA R5, R14, UR4, R5 ;  /* 0x000000040e057c23 */ /* 0x002fe20008000005 */
[----:B0-----:R-:W-:-:S05]  /*1680*/  IMAD.WIDE R12, R12, 0x4, R2 ;  /* 0x000000040c0c7825 */ /* 0x001fca00078e0202 */
[----:B------:R-:W-:Y:S01]  /*1690*/  STG.E desc[UR14][R12.64], R5 ;  /* 0x000000050c007986 */ /* 0x000fe2000c10190e */
[----:B------:R-:W-:Y:S05]  /*16a0*/  EXIT ;  /* 0x000000000000794d */ /* 0x000fea0003800000 */
.L_x_43:
        /* <DEDUP_REMOVED lines=13> */
.L_x_60:


//--------------------- .nv.global.init           --------------------------
	.section	.nv.global.init,"aw",@progbits
	.align	4
.nv.global.init:
	.type		mrg32k3aM1SubSeq,@object
	.size		mrg32k3aM1SubSeq,(mrg32k3aM2SubSeq - mrg32k3aM1SubSeq)
mrg32k3aM1SubSeq:
        /*0000*/ 	.byte	0x0b, 0xcc, 0xee, 0x04, 0x73, 0x29, 0x8b, 0x6f, 0xf6, 0x53, 0x03, 0xf6, 0x23, 0xf6, 0xea, 0xda
        /* <DEDUP_REMOVED lines=125> */
	.type		mrg32k3aM2SubSeq,@object
	.size		mrg32k3aM2SubSeq,(mrg32k3aM1 - mrg32k3aM2SubSeq)
mrg32k3aM2SubSeq:
        /* <DEDUP_REMOVED lines=126> */
	.type		mrg32k3aM1,@object
	.size		mrg32k3aM1,(mrg32k3aM1Seq - mrg32k3aM1)
mrg32k3aM1:
        /* <DEDUP_REMOVED lines=144> */
	.type		mrg32k3aM1Seq,@object
	.size		mrg32k3aM1Seq,(mrg32k3aM2 - mrg32k3aM1Seq)
mrg32k3aM1Seq:
        /* <DEDUP_REMOVED lines=144> */
	.type		mrg32k3aM2,@object
	.size		mrg32k3aM2,(mrg32k3aM2Seq - mrg32k3aM2)
mrg32k3aM2:
        /* <DEDUP_REMOVED lines=144> */
	.type		mrg32k3aM2Seq,@object
	.size		mrg32k3aM2Seq,(precalc_xorwow_matrix - mrg32k3aM2Seq)
mrg32k3aM2Seq:
        /* <DEDUP_REMOVED lines=144> */
	.type		precalc_xorwow_matrix,@object
	.size		precalc_xorwow_matrix,(precalc_xorwow_offset_matrix - precalc_xorwow_matrix)
precalc_xorwow_matrix:
        /* <DEDUP_REMOVED lines=6400> */
	.type		precalc_xorwow_offset_matrix,@object
	.size		precalc_xorwow_offset_matrix,(.L_1 - precalc_xorwow_offset_matrix)
precalc_xorwow_offset_matrix:
        /* <DEDUP_REMOVED lines=6400> */
.L_1:


//--------------------- .nv.shared.reserved.0     --------------------------
	.section	.nv.shared.reserved.0,"aw",@nobits
	.weak		__nv_reservedSMEM_offset_0_alias
	.size		__nv_reservedSMEM_offset_0_alias, 0, 64
	.other		__nv_reservedSMEM_offset_0_alias,@"STO_CUDA_RESERVED_SHARED STV_DEFAULT"
__nv_reservedSMEM_offset_0_alias:
	.zero		0
	.zero		64


//--------------------- .nv.constant0._Z12setup_kernelP24curandStatePhilox4_32_10i --------------------------
	.section	.nv.constant0._Z12setup_kernelP24curandStatePhilox4_32_10i,"a",@progbits
	.sectionflags	@""
	.align	4
.nv.constant0._Z12setup_kernelP24curandStatePhilox4_32_10i:
	.zero		908


//--------------------- .nv.constant0._Z14updateReplicasPcPfPii --------------------------
	.section	.nv.constant0._Z14updateReplicasPcPfPii,"a",@progbits
	.sectionflags	@""
	.align	4
.nv.constant0._Z14updateReplicasPcPfPii:
	.zero		924


//--------------------- .nv.constant0._Z20initializePopulationP24curandStatePhilox4_32_10Pcii --------------------------
	.section	.nv.constant0._Z20initializePopulationP24curandStatePhilox4_32_10Pcii,"a",@progbits
	.sectionflags	@""
	.align	4
.nv.constant0._Z20initializePopulationP24curandStatePhilox4_32_10Pcii:
	.zero		920


//--------------------- .nv.constant0._Z11equilibrateP24curandStatePhilox4_32_10PcPfiiiiiffb --------------------------
	.section	.nv.constant0._Z11equilibrateP24curandStatePhilox4_32_10PcPfiiiiiffb,"a",@progbits
	.sectionflags	@""
	.align	4
.nv.constant0._Z11equilibrateP24curandStatePhilox4_32_10PcPfiiiiiffb:
	.zero		949


//--------------------- .nv.constant0._Z12deviceEnergyPcPfiif --------------------------
	.section	.nv.constant0._Z12deviceEnergyPcPfiif,"a",@progbits
	.sectionflags	@""
	.align	4
.nv.constant0._Z12deviceEnergyPcPfiif:
	.zero		924


//--------------------- SYMBOLS --------------------------

	.type		.nv.reservedSmem.offset0,@object
	.size		.nv.reservedSmem.offset0,0x4
